// auto-generated by cutlass_sweep.gemm — config: {"arch": "sm_90", "cluster_m": 1, "cluster_n": 1, "dtype": "int8", "dtype_b": "int8", "layout": "nt", "stages": 2, "tile_k": 32, "tile_m": 64, "tile_n": 128}
#include "cutlass/cutlass.h"
#include "cutlass/gemm/collective/collective_builder.hpp"
#include "cutlass/gemm/device/gemm_universal_adapter.h"
#include "cutlass/gemm/kernel/gemm_universal.hpp"
#include "cutlass/epilogue/collective/collective_builder.hpp"

using ElemA = int8_t;
using ElemB = int8_t;
using ElemCD = int8_t;
using Acc  = int32_t;
using TileShape    = cute::Shape<cute::_64, cute::_128, cute::_32>;
using ClusterShape = cute::Shape<cute::_1, cute::_1, cute::_1>;

using CollectiveEpilogue = typename cutlass::epilogue::collective::CollectiveBuilder<
    cutlass::arch::Sm90, cutlass::arch::OpClassTensorOp,
    TileShape, ClusterShape,
    cutlass::epilogue::collective::EpilogueTileAuto,
    Acc, Acc,
    ElemCD, cutlass::layout::RowMajor, 128 / cutlass::sizeof_bits<ElemCD>::value,
    ElemCD, cutlass::layout::RowMajor, 128 / cutlass::sizeof_bits<ElemCD>::value,
    cutlass::epilogue::collective::EpilogueScheduleAuto
  >::CollectiveOp;

using CollectiveMainloop = typename cutlass::gemm::collective::CollectiveBuilder<
    cutlass::arch::Sm90, cutlass::arch::OpClassTensorOp,
    ElemA, cutlass::layout::RowMajor, 128 / cutlass::sizeof_bits<ElemA>::value,
    ElemB, cutlass::layout::ColumnMajor, 128 / cutlass::sizeof_bits<ElemB>::value,
    Acc,
    TileShape, ClusterShape,
    cutlass::gemm::collective::StageCount<2>,
    cutlass::gemm::collective::KernelScheduleAuto
  >::CollectiveOp;

using GemmKernel = cutlass::gemm::kernel::GemmUniversal<
    cute::Shape<int,int,int,int>,
    CollectiveMainloop,
    CollectiveEpilogue
>;
using Gemm = cutlass::gemm::device::GemmUniversalAdapter<GemmKernel>;

// Force the device kernel symbol into the cubin without needing a host main.
auto* _anchor = &cutlass::device_kernel<GemmKernel>;


// ===== COMPILED SASS (sm_90a) =====

	.target	sm_90a

	.elftype	@"ET_EXEC"


//--------------------- .note.nv.tkinfo           --------------------------
	.section	.note.nv.tkinfo,"",@"SHT_NOTE"
	.sectionflags	@"SHF_NOTE_NV_TKINFO"
	.tkinfo
        /*0018*/ 	.word	0x00000002
        /*0030*/ 	.string	""
        /*0030*/ 	.string	"ptxas"
        /*0030*/ 	.string	"Cuda compilation tools, release 13.0, V13.0.88"
        /*0030*/ 	.string	"Build cuda_13.0.r13.0/compiler.36424714_0"
        /*0030*/ 	.string	"-arch sm_90a -m 64 "



//--------------------- .note.nv.cuinfo           --------------------------
	.section	.note.nv.cuinfo,"",@"SHT_NOTE"
	.sectionflags	@"SHF_NOTE_NV_CUINFO"
        /*0018*/ 	.short	0x0002
        /*001a*/ 	.short	0x005a
        /*001c*/ 	.short	0x0082
	.zero		2


//--------------------- .nv.info                  --------------------------
	.section	.nv.info,"",@"SHT_CUDA_INFO"
	.align	4


	//----- nvinfo : EIATTR_REGCOUNT
	.align		4
        /*0000*/ 	.byte	0x04, 0x2f
        /*0002*/ 	.short	(.L_15 - .L_14)
	.align		4
.L_14:
        /*0004*/ 	.word	index@(_ZN7cutlass13device_kernelINS_4gemm6kernel13GemmUniversalIN4cute5tupleIJiiiiEEENS1_10collective13CollectiveMmaINS1_34MainloopSm90TmaGmmaWarpSpecializedILi2ENS5_IJNS4_1CILi1EEESB_SB_EEENS1_32KernelTmaWarpSpecializedPingpongEEENS5_IJNSA_ILi64EEENSA_ILi128EEENSA_ILi32EEEEEEaNS5_IJlSB_lEEEaSJ_NS4_8TiledMMAINS4_8MMA_AtomIJNS4_4SM904GMMA27MMA_64x128x32_S32S8S8_SS_TNEEEENS4_6LayoutISC_NS5_IJNSA_ILi0EEESR_SR_EEEEENS5_IJNS4_10UnderscoreESU_SU_EEEEENS4_13SM90_TMA_LOADENS4_14ComposedLayoutINS4_7SwizzleILi1ELi4ELi3EEENS4_18smem_ptr_flag_bitsILi8EEENSQ_INS5_IJNSA_ILi8EEESH_EEENS5_IJSH_SB_EEEEEEEvNS4_8identityESX_S17_vS18_EENS_8epilogue10collective6detail29Sm90TmaWarpSpecializedAdapterINS1B_15DefaultEpilogueIaSJ_SJ_NS1A_6thread17LinearCombinationIaLi1EiiLNS1F_9ScaleType4KindE0ELNS_15FloatRoundStyleE2EaEENS1_15EpilogueDefaultEEEEEvvEEEEvNT_6ParamsE)
        /*0008*/ 	.word	0x000000a8


	//----- nvinfo : EIATTR_FRAME_SIZE
	.align		4
.L_15:
        /*000c*/ 	.byte	0x04, 0x11
        /*000e*/ 	.short	(.L_17 - .L_16)
	.align		4
.L_16:
        /*0010*/ 	.word	index@(_ZN7cutlass13device_kernelINS_4gemm6kernel13GemmUniversalIN4cute5tupleIJiiiiEEENS1_10collective13CollectiveMmaINS1_34MainloopSm90TmaGmmaWarpSpecializedILi2ENS5_IJNS4_1CILi1EEESB_SB_EEENS1_32KernelTmaWarpSpecializedPingpongEEENS5_IJNSA_ILi64EEENSA_ILi128EEENSA_ILi32EEEEEEaNS5_IJlSB_lEEEaSJ_NS4_8TiledMMAINS4_8MMA_AtomIJNS4_4SM904GMMA27MMA_64x128x32_S32S8S8_SS_TNEEEENS4_6LayoutISC_NS5_IJNSA_ILi0EEESR_SR_EEEEENS5_IJNS4_10UnderscoreESU_SU_EEEEENS4_13SM90_TMA_LOADENS4_14ComposedLayoutINS4_7SwizzleILi1ELi4ELi3EEENS4_18smem_ptr_flag_bitsILi8EEENSQ_INS5_IJNSA_ILi8EEESH_EEENS5_IJSH_SB_EEEEEEEvNS4_8identityESX_S17_vS18_EENS_8epilogue10collective6detail29Sm90TmaWarpSpecializedAdapterINS1B_15DefaultEpilogueIaSJ_SJ_NS1A_6thread17LinearCombinationIaLi1EiiLNS1F_9ScaleType4KindE0ELNS_15FloatRoundStyleE2EaEENS1_15EpilogueDefaultEEEEEvvEEEEvNT_6ParamsE)
        /*0014*/ 	.word	0x00000000


	//----- nvinfo : EIATTR_MIN_STACK_SIZE
	.align		4
.L_17:
        /*0018*/ 	.byte	0x04, 0x12
        /*001a*/ 	.short	(.L_19 - .L_18)
	.align		4
.L_18:
        /*001c*/ 	.word	index@(_ZN7cutlass13device_kernelINS_4gemm6kernel13GemmUniversalIN4cute5tupleIJiiiiEEENS1_10collective13CollectiveMmaINS1_34MainloopSm90TmaGmmaWarpSpecializedILi2ENS5_IJNS4_1CILi1EEESB_SB_EEENS1_32KernelTmaWarpSpecializedPingpongEEENS5_IJNSA_ILi64EEENSA_ILi128EEENSA_ILi32EEEEEEaNS5_IJlSB_lEEEaSJ_NS4_8TiledMMAINS4_8MMA_AtomIJNS4_4SM904GMMA27MMA_64x128x32_S32S8S8_SS_TNEEEENS4_6LayoutISC_NS5_IJNSA_ILi0EEESR_SR_EEEEENS5_IJNS4_10UnderscoreESU_SU_EEEEENS4_13SM90_TMA_LOADENS4_14ComposedLayoutINS4_7SwizzleILi1ELi4ELi3EEENS4_18smem_ptr_flag_bitsILi8EEENSQ_INS5_IJNSA_ILi8EEESH_EEENS5_IJSH_SB_EEEEEEEvNS4_8identityESX_S17_vS18_EENS_8epilogue10collective6detail29Sm90TmaWarpSpecializedAdapterINS1B_15DefaultEpilogueIaSJ_SJ_NS1A_6thread17LinearCombinationIaLi1EiiLNS1F_9ScaleType4KindE0ELNS_15FloatRoundStyleE2EaEENS1_15EpilogueDefaultEEEEEvvEEEEvNT_6ParamsE)
        /*0020*/ 	.word	0x00000000
.L_19:


//--------------------- .nv.compat                --------------------------
	.section	.nv.compat,"",@"SHT_CUDA_COMPAT_INFO"
	.align	4
        /*0000*/ 	.byte	0x02, 0x09, 0x01, 0x00, 0x02, 0x02, 0x04, 0x00, 0x02, 0x05, 0x05, 0x00, 0x03, 0x07, 0x01, 0x01
        /*0010*/ 	.byte	0x02, 0x03, 0x01, 0x00, 0x02, 0x06, 0x01, 0x00, 0x04, 0x0b, 0x08, 0x00, 0x00, 0x00, 0x00, 0x00
        /*0020*/ 	.byte	0x00, 0x00, 0x00, 0x00


//--------------------- .nv.info._ZN7cutlass13device_kernelINS_4gemm6kernel13GemmUniversalIN4cute5tupleIJiiiiEEENS1_10collective13CollectiveMmaINS1_34MainloopSm90TmaGmmaWarpSpecializedILi2ENS5_IJNS4_1CILi1EEESB_SB_EEENS1_32KernelTmaWarpSpecializedPingpongEEENS5_IJNSA_ILi64EEENSA_ILi128EEENSA_ILi32EEEEEEaNS5_IJlSB_lEEEaSJ_NS4_8TiledMMAINS4_8MMA_AtomIJNS4_4SM904GMMA27MMA_64x128x32_S32S8S8_SS_TNEEEENS4_6LayoutISC_NS5_IJNSA_ILi0EEESR_SR_EEEEENS5_IJNS4_10UnderscoreESU_SU_EEEEENS4_13SM90_TMA_LOADENS4_14ComposedLayoutINS4_7SwizzleILi1ELi4ELi3EEENS4_18smem_ptr_flag_bitsILi8EEENSQ_INS5_IJNSA_ILi8EEESH_EEENS5_IJSH_SB_EEEEEEEvNS4_8identityESX_S17_vS18_EENS_8epilogue10collective6detail29Sm90TmaWarpSpecializedAdapterINS1B_15DefaultEpilogueIaSJ_SJ_NS1A_6thread17LinearCombinationIaLi1EiiLNS1F_9ScaleType4KindE0ELNS_15FloatRoundStyleE2EaEENS1_15EpilogueDefaultEEEEEvvEEEEvNT_6ParamsE --------------------------
	.section	.nv.info._ZN7cutlass13device_kernelINS_4gemm6kernel13GemmUniversalIN4cute5tupleIJiiiiEEENS1_10collective13CollectiveMmaINS1_34MainloopSm90TmaGmmaWarpSpecializedILi2ENS5_IJNS4_1CILi1EEESB_SB_EEENS1_32KernelTmaWarpSpecializedPingpongEEENS5_IJNSA_ILi64EEENSA_ILi128EEENSA_ILi32EEEEEEaNS5_IJlSB_lEEEaSJ_NS4_8TiledMMAINS4_8MMA_AtomIJNS4_4SM904GMMA27MMA_64x128x32_S32S8S8_SS_TNEEEENS4_6LayoutISC_NS5_IJNSA_ILi0EEESR_SR_EEEEENS5_IJNS4_10UnderscoreESU_SU_EEEEENS4_13SM90_TMA_LOADENS4_14ComposedLayoutINS4_7SwizzleILi1ELi4ELi3EEENS4_18smem_ptr_flag_bitsILi8EEENSQ_INS5_IJNSA_ILi8EEESH_EEENS5_IJSH_SB_EEEEEEEvNS4_8identityESX_S17_vS18_EENS_8epilogue10collective6detail29Sm90TmaWarpSpecializedAdapterINS1B_15DefaultEpilogueIaSJ_SJ_NS1A_6thread17LinearCombinationIaLi1EiiLNS1F_9ScaleType4KindE0ELNS_15FloatRoundStyleE2EaEENS1_15EpilogueDefaultEEEEEvvEEEEvNT_6ParamsE,"",@"SHT_CUDA_INFO"
	.sectionflags	@""
	.align	4


	//----- nvinfo : EIATTR_CUDA_API_VERSION
	.align		4
        /*0000*/ 	.byte	0x04, 0x37
        /*0002*/ 	.short	(.L_21 - .L_20)
.L_20:
        /*0004*/ 	.word	0x00000082


	//----- nvinfo : EIATTR_KPARAM_INFO
	.align		4
.L_21:
        /*0008*/ 	.byte	0x04, 0x17
        /*000a*/ 	.short	(.L_23 - .L_22)
.L_22:
        /*000c*/ 	.word	0x00000000
        /*0010*/ 	.short	0x0000
        /*0012*/ 	.short	0x0070
        /*0014*/ 	.byte	0x00, 0xf0, 0x01, 0x10


	//----- nvinfo : EIATTR_SPARSE_MMA_MASK
	.align		4
.L_23:
        /*0018*/ 	.byte	0x03, 0x50
        /*001a*/ 	.short	0x0000


	//----- nvinfo : EIATTR_MAXREG_COUNT
	.align		4
        /*001c*/ 	.byte	0x03, 0x1b
        /*001e*/ 	.short	0x00a8


	//----- nvinfo : EIATTR_NUM_BARRIERS
	.align		4
        /*0020*/ 	.byte	0x02, 0x4c
        /*0022*/ 	.byte	0x01
	.zero		1


	//----- nvinfo : EIATTR_EXTERNS
	.align		4
        /*0024*/ 	.byte	0x04, 0x0f
        /*0026*/ 	.short	(.L_25 - .L_24)


	//   ....[0]....
	.align		4
.L_24:
        /*0028*/ 	.word	index@(__assertfail)


	//----- nvinfo : EIATTR_MERCURY_ISA_VERSION
	.align		4
.L_25:
        /*002c*/ 	.byte	0x03, 0x5f
        /*002e*/ 	.short	0x0101


	//----- nvinfo : EIATTR_INT_WARP_WIDE_INSTR_OFFSETS
	.align		4
        /*0030*/ 	.byte	0x04, 0x31
        /*0032*/ 	.short	(.L_27 - .L_26)


	//   ....[0]....
.L_26:
        /*0034*/ 	.word	0x00000430


	//   ....[1]....
        /*0038*/ 	.word	0x00000450


	//   ....[2]....
        /*003c*/ 	.word	0x000004d0


	//   ....[3]....
        /*0040*/ 	.word	0x000004e0


	//   ....[4]....
        /*0044*/ 	.word	0x000004f0


	//   ....[5]....
        /*0048*/ 	.word	0x00000510


	//   ....[6]....
        /*004c*/ 	.word	0x00000570


	//   ....[7]....
        /*0050*/ 	.word	0x00000590


	//----- nvinfo : EIATTR_COOP_GROUP_MASK_REGIDS
	.align		4
.L_27:
        /*0054*/ 	.byte	0x04, 0x29
        /*0056*/ 	.short	(.L_29 - .L_28)


	//   ....[0]....
.L_28:
        /*0058*/ 	.word	0xffffffff


	//   ....[1]....
        /*005c*/ 	.word	0xffffffff


	//   ....[2]....
        /*0060*/ 	.word	0xffffffff


	//   ....[3]....
        /*0064*/ 	.word	0xffffffff


	//   ....[4]....
        /*0068*/ 	.word	0xffffffff


	//   ....[5]....
        /*006c*/ 	.word	0xffffffff


	//----- nvinfo : EIATTR_COOP_GROUP_INSTR_OFFSETS
	.align		4
.L_29:
        /*0070*/ 	.byte	0x04, 0x28
        /*0072*/ 	.short	(.L_31 - .L_30)


	//   ....[0]....
.L_30:
        /*0074*/ 	.word	0x00000050


	//   ....[1]....
        /*0078*/ 	.word	0x00000080


	//   ....[2]....
        /*007c*/ 	.word	0x00000180


	//   ....[3]....
        /*0080*/ 	.word	0x00000350


	//   ....[4]....
        /*0084*/ 	.word	0x00000390


	//   ....[5]....
        /*0088*/ 	.word	0x000003d0


	//----- nvinfo : EIATTR_REG_RECONFIG
	.align		4
.L_31:
        /*008c*/ 	.byte	0x01, 0x54
	.zero		2


	//----- nvinfo : EIATTR_SYSCALL_OFFSETS
	.align		4
        /*0090*/ 	.byte	0x04, 0x46
        /*0092*/ 	.short	(.L_33 - .L_32)


	//   ....[0]....
.L_32:
        /*0094*/ 	.word	0x00001740


	//----- nvinfo : EIATTR_MBARRIER_INSTR_OFFSETS
	.align		4
.L_33:
        /*0098*/ 	.byte	0x04, 0x39
        /*009a*/ 	.short	(.L_35 - .L_34)


	//   ....[0]....
.L_34:
        /*009c*/ 	.word	0x00000300
        /*00a0*/ 	.word	0x000000ff
        /*00a4*/ 	.word	0x00000000
        /*00a8*/ 	.short	0x0100
        /*00aa*/ 	.byte	0x09
	.zero		1


	//   ....[1]....
        /*00ac*/ 	.word	0x00000310
        /*00b0*/ 	.word	0x000000ff
        /*00b4*/ 	.word	0x00000010
        /*00b8*/ 	.short	0x0100
        /*00ba*/ 	.byte	0x09
	.zero		1


	//   ....[2]....
        /*00bc*/ 	.word	0x00000320
        /*00c0*/ 	.word	0x000000ff
        /*00c4*/ 	.word	0x00000008
        /*00c8*/ 	.short	0x0100
        /*00ca*/ 	.byte	0x09
	.zero		1


	//   ....[3]....
        /*00cc*/ 	.word	0x00000330
        /*00d0*/ 	.word	0x000000ff
        /*00d4*/ 	.word	0x00000018
        /*00d8*/ 	.short	0x0100
        /*00da*/ 	.byte	0x09
	.zero		1


	//   ....[4]....
        /*00dc*/ 	.word	0x000005b0
        /*00e0*/ 	.word	0x000000ff
        /*00e4*/ 	.word	0x00000050
        /*00e8*/ 	.short	0x0100
        /*00ea*/ 	.byte	0x09
	.zero		1


	//   ....[5]....
        /*00ec*/ 	.word	0x000005c0
        /*00f0*/ 	.word	0x000000ff
        /*00f4*/ 	.word	0x00000058
        /*00f8*/ 	.short	0x0100
        /*00fa*/ 	.byte	0x09
	.zero		1


	//   ....[6]....
        /*00fc*/ 	.word	0x00000600
        /*0100*/ 	.word	0x000000ff
        /*0104*/ 	.word	0x00000030
        /*0108*/ 	.short	0x0100
        /*010a*/ 	.byte	0x0a
	.zero		1


	//   ....[7]....
        /*010c*/ 	.word	0x00000620
        /*0110*/ 	.word	0x000000ff
        /*0114*/ 	.word	0x00000038
        /*0118*/ 	.short	0x0100
        /*011a*/ 	.byte	0x0a
	.zero		1


	//   ....[8]....
        /*011c*/ 	.word	0x00000630
        /*0120*/ 	.word	0x000000ff
        /*0124*/ 	.word	0x00000040
        /*0128*/ 	.short	0x0100
        /*012a*/ 	.byte	0x0a
	.zero		1


	//   ....[9]....
        /*012c*/ 	.word	0x00000640
        /*0130*/ 	.word	0x000000ff
        /*0134*/ 	.word	0x00000048
        /*0138*/ 	.short	0x0100
        /*013a*/ 	.byte	0x0a
	.zero		1


	//   ....[10]....
        /*013c*/ 	.word	0x00001600
        /*0140*/ 	.word	0x0000005d
        /*0144*/ 	.word	0xfffffff8
        /*0148*/ 	.short	0x010a
        /*014a*/ 	.byte	0x3f
	.zero		1


	//   ....[11]....
        /*014c*/ 	.word	0x000017e0
        /*0150*/ 	.word	0x00000003
        /*0154*/ 	.word	0x00000000
        /*0158*/ 	.short	0x010a
        /*015a*/ 	.byte	0x3f
	.zero		1


	//   ....[12]....
        /*015c*/ 	.word	0x00001820
        /*0160*/ 	.word	0x00000003
        /*0164*/ 	.word	0x00000000
        /*0168*/ 	.short	0x010a
        /*016a*/ 	.byte	0x3f
	.zero		1


	//   ....[13]....
        /*016c*/ 	.word	0x000019b0
        /*0170*/ 	.word	0x000000ff
        /*0174*/ 	.word	0x00000000
        /*0178*/ 	.short	0x010a
        /*017a*/ 	.byte	0x04
	.zero		1


	//   ....[14]....
        /*017c*/ 	.word	0x000019f0
        /*0180*/ 	.word	0x000000ff
        /*0184*/ 	.word	0x00000000
        /*0188*/ 	.short	0x010a
        /*018a*/ 	.byte	0x04
	.zero		1


	//   ....[15]....
        /*018c*/ 	.word	0x00001af0
        /*0190*/ 	.word	0x000000ff
        /*0194*/ 	.word	0x00000000
        /*0198*/ 	.short	0x0101
        /*019a*/ 	.byte	0x04
	.zero		1


	//   ....[16]....
        /*019c*/ 	.word	0x00001be0
        /*01a0*/ 	.word	0x00000062
        /*01a4*/ 	.word	0x00000000
        /*01a8*/ 	.short	0x0101
        /*01aa*/ 	.byte	0x34
	.zero		1


	//   ....[17]....
        /*01ac*/ 	.word	0x00001cb0
        /*01b0*/ 	.word	0x000000ff
        /*01b4*/ 	.word	0x00000000
        /*01b8*/ 	.short	0x0101
        /*01ba*/ 	.byte	0x04
	.zero		1


	//   ....[18]....
        /*01bc*/ 	.word	0x00001d20
        /*01c0*/ 	.word	0x0000005d
        /*01c4*/ 	.word	0x00000008
        /*01c8*/ 	.short	0x010a
        /*01ca*/ 	.byte	0x3f
	.zero		1


	//   ....[19]....
        /*01cc*/ 	.word	0x000051a0
        /*01d0*/ 	.word	0x0000005e
        /*01d4*/ 	.word	0x00000000
        /*01d8*/ 	.short	0x0101
        /*01da*/ 	.byte	0x34
	.zero		1


	//   ....[20]....
        /*01dc*/ 	.word	0x00005b10
        /*01e0*/ 	.word	0x0000000a
        /*01e4*/ 	.word	0x00000010
        /*01e8*/ 	.short	0x010a
        /*01ea*/ 	.byte	0x3f
	.zero		1


	//   ....[21]....
        /*01ec*/ 	.word	0x00005eb0
        /*01f0*/ 	.word	0x00000003
        /*01f4*/ 	.word	0x00000058
        /*01f8*/ 	.short	0x0101
        /*01fa*/ 	.byte	0x3f
	.zero		1


	//   ....[22]....
        /*01fc*/ 	.word	0x00006640
        /*0200*/ 	.word	0x00000007
        /*0204*/ 	.word	0x00000000
        /*0208*/ 	.short	0x010a
        /*020a*/ 	.byte	0x3f
	.zero		1


	//   ....[23]....
        /*020c*/ 	.word	0x000066c0
        /*0210*/ 	.word	0x00000003
        /*0214*/ 	.word	0x00000000
        /*0218*/ 	.short	0x010a
        /*021a*/ 	.byte	0x3f
	.zero		1


	//   ....[24]....
        /*021c*/ 	.word	0x00006720
        /*0220*/ 	.word	0x0000005d
        /*0224*/ 	.word	0xfffffff8
        /*0228*/ 	.short	0x010a
        /*022a*/ 	.byte	0x3f
	.zero		1


	//   ....[25]....
        /*022c*/ 	.word	0x00006770
        /*0230*/ 	.word	0x00000003
        /*0234*/ 	.word	0x00000000
        /*0238*/ 	.short	0x010a
        /*023a*/ 	.byte	0x3f
	.zero		1


	//   ....[26]....
        /*023c*/ 	.word	0x000067d0
        /*0240*/ 	.word	0x00000004
        /*0244*/ 	.word	0x00000000
        /*0248*/ 	.short	0x010a
        /*024a*/ 	.byte	0x3f
	.zero		1


	//   ....[27]....
        /*024c*/ 	.word	0x00006820
        /*0250*/ 	.word	0x0000005d
        /*0254*/ 	.word	0x00000008
        /*0258*/ 	.short	0x010a
        /*025a*/ 	.byte	0x3f
	.zero		1


	//   ....[28]....
        /*025c*/ 	.word	0x000068f0
        /*0260*/ 	.word	0x0000000a
        /*0264*/ 	.word	0x00000010
        /*0268*/ 	.short	0x010a
        /*026a*/ 	.byte	0x3f
	.zero		1


	//   ....[29]....
        /*026c*/ 	.word	0x000069c0
        /*0270*/ 	.word	0x00000007
        /*0274*/ 	.word	0x00000000
        /*0278*/ 	.short	0x010a
        /*027a*/ 	.byte	0x3f
	.zero		1


	//----- nvinfo : EIATTR_NUM_MBARRIERS
	.align		4
.L_35:
        /*027c*/ 	.byte	0x03, 0x38
        /*027e*/ 	.short	0x000a


	//----- nvinfo : EIATTR_EXIT_INSTR_OFFSETS
	.align		4
        /*0280*/ 	.byte	0x04, 0x1c
        /*0282*/ 	.short	(.L_37 - .L_36)


	//   ....[0]....
.L_36:
        /*0284*/ 	.word	0x00001200


	//   ....[1]....
        /*0288*/ 	.word	0x00001260


	//   ....[2]....
        /*028c*/ 	.word	0x00005840


	//   ....[3]....
        /*0290*/ 	.word	0x00005870


	//   ....[4]....
        /*0294*/ 	.word	0x00006710


	//----- nvinfo : EIATTR_MAX_THREADS
	.align		4
.L_37:
        /*0298*/ 	.byte	0x04, 0x05
        /*029a*/ 	.short	(.L_39 - .L_38)
.L_38:
        /*029c*/ 	.word	0x00000180
        /*02a0*/ 	.word	0x00000001
        /*02a4*/ 	.word	0x00000001


	//----- nvinfo : EIATTR_CRS_STACK_SIZE
	.align		4
.L_39:
        /*02a8*/ 	.byte	0x04, 0x1e
        /*02aa*/ 	.short	(.L_41 - .L_40)
.L_40:
        /*02ac*/ 	.word	0x00000000


	//----- nvinfo : EIATTR_CBANK_PARAM_SIZE
	.align		4
.L_41:
        /*02b0*/ 	.byte	0x03, 0x19
        /*02b2*/ 	.short	0x0470


	//----- nvinfo : EIATTR_PARAM_CBANK
	.align		4
        /*02b4*/ 	.byte	0x04, 0x0a
        /*02b6*/ 	.short	(.L_43 - .L_42)
	.align		4
.L_42:
        /*02b8*/ 	.word	index@(.nv.constant0._ZN7cutlass13device_kernelINS_4gemm6kernel13GemmUniversalIN4cute5tupleIJiiiiEEENS1_10collective13CollectiveMmaINS1_34MainloopSm90TmaGmmaWarpSpecializedILi2ENS5_IJNS4_1CILi1EEESB_SB_EEENS1_32KernelTmaWarpSpecializedPingpongEEENS5_IJNSA_ILi64EEENSA_ILi128EEENSA_ILi32EEEEEEaNS5_IJlSB_lEEEaSJ_NS4_8TiledMMAINS4_8MMA_AtomIJNS4_4SM904GMMA27MMA_64x128x32_S32S8S8_SS_TNEEEENS4_6LayoutISC_NS5_IJNSA_ILi0EEESR_SR_EEEEENS5_IJNS4_10UnderscoreESU_SU_EEEEENS4_13SM90_TMA_LOADENS4_14ComposedLayoutINS4_7SwizzleILi1ELi4ELi3EEENS4_18smem_ptr_flag_bitsILi8EEENSQ_INS5_IJNSA_ILi8EEESH_EEENS5_IJSH_SB_EEEEEEEvNS4_8identityESX_S17_vS18_EENS_8epilogue10collective6detail29Sm90TmaWarpSpecializedAdapterINS1B_15DefaultEpilogueIaSJ_SJ_NS1A_6thread17LinearCombinationIaLi1EiiLNS1F_9ScaleType4KindE0ELNS_15FloatRoundStyleE2EaEENS1_15EpilogueDefaultEEEEEvvEEEEvNT_6ParamsE)
        /*02bc*/ 	.short	0x0210
        /*02be*/ 	.short	0x0470


	//----- nvinfo : EIATTR_SW_WAR
	.align		4
.L_43:
        /*02c0*/ 	.byte	0x04, 0x36
        /*02c2*/ 	.short	(.L_45 - .L_44)
.L_44:
        /*02c4*/ 	.word	0x00000008
.L_45:


//--------------------- .nv.callgraph             --------------------------
	.section	.nv.callgraph,"",@"SHT_CUDA_CALLGRAPH"
	.align	4
	.sectionentsize	8
	.align		4
        /*0000*/ 	.word	0x00000000
	.align		4
        /*0004*/ 	.word	0xffffffff
	.align		4
        /*0008*/ 	.word	index@(_ZN7cutlass13device_kernelINS_4gemm6kernel13GemmUniversalIN4cute5tupleIJiiiiEEENS1_10collective13CollectiveMmaINS1_34MainloopSm90TmaGmmaWarpSpecializedILi2ENS5_IJNS4_1CILi1EEESB_SB_EEENS1_32KernelTmaWarpSpecializedPingpongEEENS5_IJNSA_ILi64EEENSA_ILi128EEENSA_ILi32EEEEEEaNS5_IJlSB_lEEEaSJ_NS4_8TiledMMAINS4_8MMA_AtomIJNS4_4SM904GMMA27MMA_64x128x32_S32S8S8_SS_TNEEEENS4_6LayoutISC_NS5_IJNSA_ILi0EEESR_SR_EEEEENS5_IJNS4_10UnderscoreESU_SU_EEEEENS4_13SM90_TMA_LOADENS4_14ComposedLayoutINS4_7SwizzleILi1ELi4ELi3EEENS4_18smem_ptr_flag_bitsILi8EEENSQ_INS5_IJNSA_ILi8EEESH_EEENS5_IJSH_SB_EEEEEEEvNS4_8identityESX_S17_vS18_EENS_8epilogue10collective6detail29Sm90TmaWarpSpecializedAdapterINS1B_15DefaultEpilogueIaSJ_SJ_NS1A_6thread17LinearCombinationIaLi1EiiLNS1F_9ScaleType4KindE0ELNS_15FloatRoundStyleE2EaEENS1_15EpilogueDefaultEEEEEvvEEEEvNT_6ParamsE)
	.align		4
        /*000c*/ 	.word	index@(__assertfail)
	.align		4
        /*0010*/ 	.word	0x00000000
	.align		4
        /*0014*/ 	.word	0xfffffffe
	.align		4
        /*0018*/ 	.word	0x00000000
	.align		4
        /*001c*/ 	.word	0xfffffffd
	.align		4
        /*0020*/ 	.word	0x00000000
	.align		4
        /*0024*/ 	.word	0xfffffffc


//--------------------- .nv.constant4             --------------------------
	.section	.nv.constant4,"a",@progbits
	.align	8
	.align		8
.nv.constant4:
        /*0000*/ 	.dword	__assertfail
	.align		8
        /*0008*/ 	.dword	__unnamed_1
	.align		8
        /*0010*/ 	.dword	_ZN40_INTERNAL_a76e7a04_4_k_cu_e618be22_195084cuda3std3__45__cpo5beginE
	.align		8
        /*0018*/ 	.dword	_ZN40_INTERNAL_a76e7a04_4_k_cu_e618be22_195084cuda3std3__45__cpo3endE
	.align		8
        /*0020*/ 	.dword	_ZN40_INTERNAL_a76e7a04_4_k_cu_e618be22_195084cuda3std3__45__cpo6cbeginE
	.align		8
        /*0028*/ 	.dword	_ZN40_INTERNAL_a76e7a04_4_k_cu_e618be22_195084cuda3std3__45__cpo4cendE
	.align		8
        /*0030*/ 	.dword	_ZN40_INTERNAL_a76e7a04_4_k_cu_e618be22_195084cuda3std3__442_GLOBAL__N__a76e7a04_4_k_cu_e618be22_195086ignoreE
	.align		8
        /*0038*/ 	.dword	_ZN40_INTERNAL_a76e7a04_4_k_cu_e618be22_195084cuda3std3__419piecewise_constructE
	.align		8
        /*0040*/ 	.dword	_ZN40_INTERNAL_a76e7a04_4_k_cu_e618be22_195084cuda3std3__48in_placeE
	.align		8
        /*0048*/ 	.dword	_ZN40_INTERNAL_a76e7a04_4_k_cu_e618be22_195084cuda3std6ranges3__45__cpo4swapE
	.align		8
        /*0050*/ 	.dword	_ZN40_INTERNAL_a76e7a04_4_k_cu_e618be22_195084cuda3std6ranges3__45__cpo9iter_moveE
	.align		8
        /*0058*/ 	.dword	_ZN40_INTERNAL_a76e7a04_4_k_cu_e618be22_195084cute7productE
	.align		8
        /*0060*/ 	.dword	_ZN40_INTERNAL_a76e7a04_4_k_cu_e618be22_195084cute1_E
	.align		8
        /*0068*/ 	.dword	$str$22
	.align		8
        /*0070*/ 	.dword	$str$23


//--------------------- .text._ZN7cutlass13device_kernelINS_4gemm6kernel13GemmUniversalIN4cute5tupleIJiiiiEEENS1_10collective13CollectiveMmaINS1_34MainloopSm90TmaGmmaWarpSpecializedILi2ENS5_IJNS4_1CILi1EEESB_SB_EEENS1_32KernelTmaWarpSpecializedPingpongEEENS5_IJNSA_ILi64EEENSA_ILi128EEENSA_ILi32EEEEEEaNS5_IJlSB_lEEEaSJ_NS4_8TiledMMAINS4_8MMA_AtomIJNS4_4SM904GMMA27MMA_64x128x32_S32S8S8_SS_TNEEEENS4_6LayoutISC_NS5_IJNSA_ILi0EEESR_SR_EEEEENS5_IJNS4_10UnderscoreESU_SU_EEEEENS4_13SM90_TMA_LOADENS4_14ComposedLayoutINS4_7SwizzleILi1ELi4ELi3EEENS4_18smem_ptr_flag_bitsILi8EEENSQ_INS5_IJNSA_ILi8EEESH_EEENS5_IJSH_SB_EEEEEEEvNS4_8identityESX_S17_vS18_EENS_8epilogue10collective6detail29Sm90TmaWarpSpecializedAdapterINS1B_15DefaultEpilogueIaSJ_SJ_NS1A_6thread17LinearCombinationIaLi1EiiLNS1F_9ScaleType4KindE0ELNS_15FloatRoundStyleE2EaEENS1_15EpilogueDefaultEEEEEvvEEEEvNT_6ParamsE --------------------------
	.section	.text._ZN7cutlass13device_kernelINS_4gemm6kernel13GemmUniversalIN4cute5tupleIJiiiiEEENS1_10collective13CollectiveMmaINS1_34MainloopSm90TmaGmmaWarpSpecializedILi2ENS5_IJNS4_1CILi1EEESB_SB_EEENS1_32KernelTmaWarpSpecializedPingpongEEENS5_IJNSA_ILi64EEENSA_ILi128EEENSA_ILi32EEEEEEaNS5_IJlSB_lEEEaSJ_NS4_8TiledMMAINS4_8MMA_AtomIJNS4_4SM904GMMA27MMA_64x128x32_S32S8S8_SS_TNEEEENS4_6LayoutISC_NS5_IJNSA_ILi0EEESR_SR_EEEEENS5_IJNS4_10UnderscoreESU_SU_EEEEENS4_13SM90_TMA_LOADENS4_14ComposedLayoutINS4_7SwizzleILi1ELi4ELi3EEENS4_18smem_ptr_flag_bitsILi8EEENSQ_INS5_IJNSA_ILi8EEESH_EEENS5_IJSH_SB_EEEEEEEvNS4_8identityESX_S17_vS18_EENS_8epilogue10collective6detail29Sm90TmaWarpSpecializedAdapterINS1B_15DefaultEpilogueIaSJ_SJ_NS1A_6thread17LinearCombinationIaLi1EiiLNS1F_9ScaleType4KindE0ELNS_15FloatRoundStyleE2EaEENS1_15EpilogueDefaultEEEEEvvEEEEvNT_6ParamsE,"ax",@progbits
	.align	128
.text._ZN7cutlass13device_kernelINS_4gemm6kernel13GemmUniversalIN4cute5tupleIJiiiiEEENS1_10collective13CollectiveMmaINS1_34MainloopSm90TmaGmmaWarpSpecializedILi2ENS5_IJNS4_1CILi1EEESB_SB_EEENS1_32KernelTmaWarpSpecializedPingpongEEENS5_IJNSA_ILi64EEENSA_ILi128EEENSA_ILi32EEEEEEaNS5_IJlSB_lEEEaSJ_NS4_8TiledMMAINS4_8MMA_AtomIJNS4_4SM904GMMA27MMA_64x128x32_S32S8S8_SS_TNEEEENS4_6LayoutISC_NS5_IJNSA_ILi0EEESR_SR_EEEEENS5_IJNS4_10UnderscoreESU_SU_EEEEENS4_13SM90_TMA_LOADENS4_14ComposedLayoutINS4_7SwizzleILi1ELi4ELi3EEENS4_18smem_ptr_flag_bitsILi8EEENSQ_INS5_IJNSA_ILi8EEESH_EEENS5_IJSH_SB_EEEEEEEvNS4_8identityESX_S17_vS18_EENS_8epilogue10collective6detail29Sm90TmaWarpSpecializedAdapterINS1B_15DefaultEpilogueIaSJ_SJ_NS1A_6thread17LinearCombinationIaLi1EiiLNS1F_9ScaleType4KindE0ELNS_15FloatRoundStyleE2EaEENS1_15EpilogueDefaultEEEEEvvEEEEvNT_6ParamsE:
        .type           _ZN7cutlass13device_kernelINS_4gemm6kernel13GemmUniversalIN4cute5tupleIJiiiiEEENS1_10collective13CollectiveMmaINS1_34MainloopSm90TmaGmmaWarpSpecializedILi2ENS5_IJNS4_1CILi1EEESB_SB_EEENS1_32KernelTmaWarpSpecializedPingpongEEENS5_IJNSA_ILi64EEENSA_ILi128EEENSA_ILi32EEEEEEaNS5_IJlSB_lEEEaSJ_NS4_8TiledMMAINS4_8MMA_AtomIJNS4_4SM904GMMA27MMA_64x128x32_S32S8S8_SS_TNEEEENS4_6LayoutISC_NS5_IJNSA_ILi0EEESR_SR_EEEEENS5_IJNS4_10UnderscoreESU_SU_EEEEENS4_13SM90_TMA_LOADENS4_14ComposedLayoutINS4_7SwizzleILi1ELi4ELi3EEENS4_18smem_ptr_flag_bitsILi8EEENSQ_INS5_IJNSA_ILi8EEESH_EEENS5_IJSH_SB_EEEEEEEvNS4_8identityESX_S17_vS18_EENS_8epilogue10collective6detail29Sm90TmaWarpSpecializedAdapterINS1B_15DefaultEpilogueIaSJ_SJ_NS1A_6thread17LinearCombinationIaLi1EiiLNS1F_9ScaleType4KindE0ELNS_15FloatRoundStyleE2EaEENS1_15EpilogueDefaultEEEEEvvEEEEvNT_6ParamsE,@function
        .size           _ZN7cutlass13device_kernelINS_4gemm6kernel13GemmUniversalIN4cute5tupleIJiiiiEEENS1_10collective13CollectiveMmaINS1_34MainloopSm90TmaGmmaWarpSpecializedILi2ENS5_IJNS4_1CILi1EEESB_SB_EEENS1_32KernelTmaWarpSpecializedPingpongEEENS5_IJNSA_ILi64EEENSA_ILi128EEENSA_ILi32EEEEEEaNS5_IJlSB_lEEEaSJ_NS4_8TiledMMAINS4_8MMA_AtomIJNS4_4SM904GMMA27MMA_64x128x32_S32S8S8_SS_TNEEEENS4_6LayoutISC_NS5_IJNSA_ILi0EEESR_SR_EEEEENS5_IJNS4_10UnderscoreESU_SU_EEEEENS4_13SM90_TMA_LOADENS4_14ComposedLayoutINS4_7SwizzleILi1ELi4ELi3EEENS4_18smem_ptr_flag_bitsILi8EEENSQ_INS5_IJNSA_ILi8EEESH_EEENS5_IJSH_SB_EEEEEEEvNS4_8identityESX_S17_vS18_EENS_8epilogue10collective6detail29Sm90TmaWarpSpecializedAdapterINS1B_15DefaultEpilogueIaSJ_SJ_NS1A_6thread17LinearCombinationIaLi1EiiLNS1F_9ScaleType4KindE0ELNS_15FloatRoundStyleE2EaEENS1_15EpilogueDefaultEEEEEvvEEEEvNT_6ParamsE,(.L_x_196 - _ZN7cutlass13device_kernelINS_4gemm6kernel13GemmUniversalIN4cute5tupleIJiiiiEEENS1_10collective13CollectiveMmaINS1_34MainloopSm90TmaGmmaWarpSpecializedILi2ENS5_IJNS4_1CILi1EEESB_SB_EEENS1_32KernelTmaWarpSpecializedPingpongEEENS5_IJNSA_ILi64EEENSA_ILi128EEENSA_ILi32EEEEEEaNS5_IJlSB_lEEEaSJ_NS4_8TiledMMAINS4_8MMA_AtomIJNS4_4SM904GMMA27MMA_64x128x32_S32S8S8_SS_TNEEEENS4_6LayoutISC_NS5_IJNSA_ILi0EEESR_SR_EEEEENS5_IJNS4_10UnderscoreESU_SU_EEEEENS4_13SM90_TMA_LOADENS4_14ComposedLayoutINS4_7SwizzleILi1ELi4ELi3EEENS4_18smem_ptr_flag_bitsILi8EEENSQ_INS5_IJNSA_ILi8EEESH_EEENS5_IJSH_SB_EEEEEEEvNS4_8identityESX_S17_vS18_EENS_8epilogue10collective6detail29Sm90TmaWarpSpecializedAdapterINS1B_15DefaultEpilogueIaSJ_SJ_NS1A_6thread17LinearCombinationIaLi1EiiLNS1F_9ScaleType4KindE0ELNS_15FloatRoundStyleE2EaEENS1_15EpilogueDefaultEEEEEvvEEEEvNT_6ParamsE)
        .other          _ZN7cutlass13device_kernelINS_4gemm6kernel13GemmUniversalIN4cute5tupleIJiiiiEEENS1_10collective13CollectiveMmaINS1_34MainloopSm90TmaGmmaWarpSpecializedILi2ENS5_IJNS4_1CILi1EEESB_SB_EEENS1_32KernelTmaWarpSpecializedPingpongEEENS5_IJNSA_ILi64EEENSA_ILi128EEENSA_ILi32EEEEEEaNS5_IJlSB_lEEEaSJ_NS4_8TiledMMAINS4_8MMA_AtomIJNS4_4SM904GMMA27MMA_64x128x32_S32S8S8_SS_TNEEEENS4_6LayoutISC_NS5_IJNSA_ILi0EEESR_SR_EEEEENS5_IJNS4_10UnderscoreESU_SU_EEEEENS4_13SM90_TMA_LOADENS4_14ComposedLayoutINS4_7SwizzleILi1ELi4ELi3EEENS4_18smem_ptr_flag_bitsILi8EEENSQ_INS5_IJNSA_ILi8EEESH_EEENS5_IJSH_SB_EEEEEEEvNS4_8identityESX_S17_vS18_EENS_8epilogue10collective6detail29Sm90TmaWarpSpecializedAdapterINS1B_15DefaultEpilogueIaSJ_SJ_NS1A_6thread17LinearCombinationIaLi1EiiLNS1F_9ScaleType4KindE0ELNS_15FloatRoundStyleE2EaEENS1_15EpilogueDefaultEEEEEvvEEEEvNT_6ParamsE,@"STO_CUDA_ENTRY STV_DEFAULT"
_ZN7cutlass13device_kernelINS_4gemm6kernel13GemmUniversalIN4cute5tupleIJiiiiEEENS1_10collective13CollectiveMmaINS1_34MainloopSm90TmaGmmaWarpSpecializedILi2ENS5_IJNS4_1CILi1EEESB_SB_EEENS1_32KernelTmaWarpSpecializedPingpongEEENS5_IJNSA_ILi64EEENSA_ILi128EEENSA_ILi32EEEEEEaNS5_IJlSB_lEEEaSJ_NS4_8TiledMMAINS4_8MMA_AtomIJNS4_4SM904GMMA27MMA_64x128x32_S32S8S8_SS_TNEEEENS4_6LayoutISC_NS5_IJNSA_ILi0EEESR_SR_EEEEENS5_IJNS4_10UnderscoreESU_SU_EEEEENS4_13SM90_TMA_LOADENS4_14ComposedLayoutINS4_7SwizzleILi1ELi4ELi3EEENS4_18smem_ptr_flag_bitsILi8EEENSQ_INS5_IJNSA_ILi8EEESH_EEENS5_IJSH_SB_EEEEEEEvNS4_8identityESX_S17_vS18_EENS_8epilogue10collective6detail29Sm90TmaWarpSpecializedAdapterINS1B_15DefaultEpilogueIaSJ_SJ_NS1A_6thread17LinearCombinationIaLi1EiiLNS1F_9ScaleType4KindE0ELNS_15FloatRoundStyleE2EaEENS1_15EpilogueDefaultEEEEEvvEEEEvNT_6ParamsE:
[----:B------:R-:W0:Y:S01]  /*0000*/  LDC R1, c[0x0][0x28] ;  /* 0x00000a00ff017b82 */ /* 0x000e220000000800 */
[----:B------:R-:W1:Y:S01]  /*0010*/  S2R R4, SR_TID.X ;  /* 0x0000000000047919 */ /* 0x000e620000002100 */
[----:B------:R-:W-:Y:S01]  /*0020*/  ELECT P0, URZ, PT ;  /* 0x00000000003f782f */ /* 0x000fe20003800000 */
[----:B------:R-:W-:Y:S01]  /*0030*/  BSSY B0, `(.L_x_0) ;  /* 0x0000014000007945 */ /* 0x000fe20003800000 */
[----:B-1----:R-:W-:-:S05]  /*0040*/  SHF.R.U32.HI R0, RZ, 0x5, R4 ;  /* 0x00000005ff007819 */ /* 0x002fca0000011604 */
[----:B------:R-:W1:Y:S02]  /*0050*/  SHFL.IDX PT, R2, R0, RZ, 0x1f ;  /* 0x00001fff00027589 */ /* 0x000e6400000e0000 */
[----:B-1----:R-:W-:Y:S02]  /*0060*/  R2UR UR8, R2 ;  /* 0x00000000020872ca */ /* 0x002fe400000e0000 */
[----:B------:R-:W-:-:S05]  /*0070*/  SHF.R.U32.HI R2, RZ, 0x7, R4 ;  /* 0x00000007ff027819 */ /* 0x000fca0000011604 */
[----:B------:R1:W2:Y:S06]  /*0080*/  SHFL.IDX PT, R3, R2, RZ, 0x1f ;  /* 0x00001fff02037589 */ /* 0x0002ac00000e0000 */
[----:B------:R-:W-:Y:S02]  /*0090*/  USHF.R.S32.HI UR4, URZ, 0x1f, UR8 ;  /* 0x0000001f3f047899 */ /* 0x000fe40008011408 */
[----:B------:R-:W-:Y:S02]  /*00a0*/  ISETP.NE.OR P0, PT, RZ, UR8, !P0 ;  /* 0x00000008ff007c0c */ /* 0x000fe4000c705670 */
[----:B------:R-:W-:-:S04]  /*00b0*/  ULEA.HI UR4, UR4, UR8, URZ, 0x2 ;  /* 0x0000000804047291 */ /* 0x000fc8000f8f103f */
[----:B------:R-:W-:-:S04]  /*00c0*/  ULOP3.LUT UR4, UR4, 0xfffffffc, URZ, 0xc0, !UPT ;  /* 0xfffffffc04047892 */ /* 0x000fc8000f8ec03f */
[----:B------:R-:W-:-:S03]  /*00d0*/  UIADD3 UR8, UR8, -UR4, URZ ;  /* 0x8000000408087290 */ /* 0x000fc6000fffe03f */
[----:B01----:R-:W-:Y:S09]  /*00e0*/  @P0 BRA `(.L_x_1) ;  /* 0x0000000000200947 */ /* 0x003ff20003800000 */
[----:B------:R-:W-:Y:S02]  /*00f0*/  ULDC.64 UR4, c[0x0][0x198] ;  /* 0x0000660000047ab9 */ /* 0x000fe40000000a00 */
[----:B------:R-:W-:Y:S02]  /*0100*/  UIADD3 UR6, UP0, UR4, 0xf0, URZ ;  /* 0x000000f004067890 */ /* 0x000fe4000ff1e03f */
[----:B------:R-:W-:Y:S02]  /*0110*/  UIADD3 UR4, UP1, UR4, 0x1f0, URZ ;  /* 0x000001f004047890 */ /* 0x000fe4000ff3e03f */
[----:B------:R-:W-:Y:S02]  /*0120*/  UIADD3.X UR7, URZ, UR5, URZ, UP0, !UPT ;  /* 0x000000053f077290 */ /* 0x000fe400087fe43f */
[----:B------:R-:W-:-:S07]  /*0130*/  UIADD3.X UR5, URZ, UR5, URZ, UP1, !UPT ;  /* 0x000000053f057290 */ /* 0x000fce0008ffe43f */
[----:B------:R0:W-:Y:S02]  /*0140*/  UTMACCTL.PF [UR6] ;  /* 0x00000000060079b9 */ /* 0x0001e40008040000 */
[----:B------:R0:W-:Y:S02]  /*0150*/  UTMACCTL.PF [UR4] ;  /* 0x00000000040079b9 */ /* 0x0001e40008040000 */
[----:B0-----:R-:W-:Y:S01]  /*0160*/  NOP ;  /* 0x0000000000007918 */ /* 0x001fe20000000000 */
.L_x_1:
[----:B------:R-:W-:Y:S05]  /*0170*/  BSYNC B0 ;  /* 0x0000000000007941 */ /* 0x000fea0003800000 */
.L_x_0:
[----:B------:R-:W0:Y:S01]  /*0180*/  SHFL.IDX PT, R5, R0, RZ, 0x1f ;  /* 0x00001fff00057589 */ /* 0x000e2200000e0000 */
[----:B--2---:R-:W-:Y:S01]  /*0190*/  R2UR UR15, R3 ;  /* 0x00000000030f72ca */ /* 0x004fe200000e0000 */
[----:B------:R-:W-:-:S04]  /*01a0*/  UISETP.NE.AND UP0, UPT, UR8, 0x3, UPT ;  /* 0x000000030800788c */ /* 0x000fc8000bf05270 */
[----:B------:R-:W-:-:S08]  /*01b0*/  UISETP.EQ.OR UP0, UPT, UR8, URZ, !UP0 ;  /* 0x0000003f0800728c */ /* 0x000fd0000c702670 */
[----:B------:R-:W-:Y:S02]  /*01c0*/  UIADD3 UR18, UR15, -0x1, URZ ;  /* 0xffffffff0f127890 */ /* 0x000fe4000fffe03f */
[----:B------:R-:W-:Y:S02]  /*01d0*/  UISETP.EQ.AND UP0, UPT, UR15, URZ, UP0 ;  /* 0x0000003f0f00728c */ /* 0x000fe40008702270 */
[----:B------:R-:W-:Y:S02]  /*01e0*/  UISETP.GE.U32.AND UP1, UPT, UR18, 0x2, UPT ;  /* 0x000000021200788c */ /* 0x000fe4000bf26070 */
[----:B------:R-:W-:Y:S01]  /*01f0*/  USEL UR40, URZ, 0x1, !UP0 ;  /* 0x000000013f287887 */ /* 0x000fe2000c000000 */
[----:B0-----:R-:W-:-:S03]  /*0200*/  ISETP.NE.AND P0, PT, R5, RZ, PT ;  /* 0x000000ff0500720c */ /* 0x001fc60003f05270 */
[----:B------:R-:W-:-:S10]  /*0210*/  USEL UR40, UR40, 0x2, UP1 ;  /* 0x0000000228287887 */ /* 0x000fd40008800000 */
[----:B------:R-:W-:Y:S05]  /*0220*/  @P0 BRA `(.L_x_2) ;  /* 0x0000000000480947 */ /* 0x000fea0003800000 */
[----:B------:R-:W0:Y:S01]  /*0230*/  S2UR UR9, SR_CgaCtaId ;  /* 0x00000000000979c3 */ /* 0x000e220000008800 */
[----:B------:R-:W-:Y:S01]  /*0240*/  UMOV UR4, 0x400 ;  /* 0x0000040000047882 */ /* 0x000fe20000000000 */
[----:B------:R-:W-:Y:S01]  /*0250*/  UMOV UR5, 0x1 ;  /* 0x0000000100057882 */ /* 0x000fe20000000000 */
[----:B------:R-:W-:Y:S01]  /*0260*/  UMOV UR6, 0x80 ;  /* 0x0000008000067882 */ /* 0x000fe20000000000 */
[----:B------:R-:W-:Y:S01]  /*0270*/  ELECT P0, URZ, PT ;  /* 0x00000000003f782f */ /* 0x000fe20003800000 */
[----:B------:R-:W-:-:S04]  /*0280*/  UIADD3 UR6, -UR6, 0x100000, URZ ;  /* 0x0010000006067890 */ /* 0x000fc8000fffe13f */
[----:B------:R-:W-:Y:S02]  /*0290*/  USHF.L.U32 UR7, UR6, 0xb, URZ ;  /* 0x0000000b06077899 */ /* 0x000fe4000800063f */
[----:B------:R-:W-:Y:S02]  /*02a0*/  USHF.L.U32 UR6, UR6, 0x1, URZ ;  /* 0x0000000106067899 */ /* 0x000fe4000800063f */
[----:B0-----:R-:W-:Y:S02]  /*02b0*/  ULEA UR9, UR9, UR4, 0x18 ;  /* 0x0000000409097291 */ /* 0x001fe4000f8ec03f */
[----:B------:R-:W-:-:S04]  /*02c0*/  UIADD3 UR4, -UR5, 0x100000, URZ ;  /* 0x0010000005047890 */ /* 0x000fc8000fffe13f */
[----:B------:R-:W-:Y:S02]  /*02d0*/  USHF.L.U32 UR5, UR4, 0xb, URZ ;  /* 0x0000000b04057899 */ /* 0x000fe4000800063f */
[----:B------:R-:W-:Y:S01]  /*02e0*/  USHF.L.U32 UR4, UR4, 0x1, URZ ;  /* 0x0000000104047899 */ /* 0x000fe2000800063f */
[----:B------:R-:W0:Y:S11]  /*02f0*/  FENCE.VIEW.ASYNC.S ;  /* 0x00000000000073c6 */ /* 0x000e360000000000 */
[----:B0-----:R0:W1:Y:S01]  /*0300*/  SYNCS.EXCH.64 URZ, [UR9], UR4 ;  /* 0x00000004093f75b2 */ /* 0x0010620008000100 */
[----:B------:R0:W2:Y:S01]  /*0310*/  SYNCS.EXCH.64 URZ, [UR9+0x10], UR6 ;  /* 0x00001006093f75b2 */ /* 0x0000a20008000100 */
[----:B------:R0:W3:Y:S01]  /*0320*/  SYNCS.EXCH.64 URZ, [UR9+0x8], UR4 ;  /* 0x00000804093f75b2 */ /* 0x0000e20008000100 */
[----:B------:R0:W4:Y:S01]  /*0330*/  SYNCS.EXCH.64 URZ, [UR9+0x18], UR6 ;  /* 0x00001806093f75b2 */ /* 0x0001220008000100 */
[----:B------:R-:W-:Y:S01]  /*0340*/  NOP ;  /* 0x0000000000007918 */ /* 0x000fe20000000000 */
.L_x_2:
[----:B------:R-:W5:Y:S01]  /*0350*/  SHFL.IDX PT, R5, R0, RZ, 0x1f ;  /* 0x00001fff00057589 */ /* 0x000f6200000e0000 */
[----:B------:R-:W-:Y:S01]  /*0360*/  ELECT P0, URZ, PT ;  /* 0x00000000003f782f */ /* 0x000fe20003800000 */
[----:B------:R-:W-:Y:S01]  /*0370*/  NOP ;  /* 0x0000000000007918 */ /* 0x000fe20000000000 */
[----:B------:R-:W-:Y:S01]  /*0380*/  ELECT P1, URZ, PT ;  /* 0x00000000003f782f */ /* 0x000fe20003820000 */
[----:B------:R-:W1:Y:S01]  /*0390*/  SHFL.IDX PT, R3, R0, RZ, 0x1f ;  /* 0x00001fff00037589 */ /* 0x000e6200000e0000 */
[----:B0-----:R-:W-:Y:S01]  /*03a0*/  UMOV UR4, 0x20 ;  /* 0x0000002000047882 */ /* 0x001fe20000000000 */
[----:B------:R-:W-:Y:S01]  /*03b0*/  UMOV UR12, 0x80 ;  /* 0x00000080000c7882 */ /* 0x000fe20000000000 */
[----:B------:R-:W-:Y:S01]  /*03c0*/  NOP ;  /* 0x0000000000007918 */ /* 0x000fe20000000000 */
[----:B------:R0:W0:Y:S01]  /*03d0*/  SHFL.IDX PT, R93, R2, RZ, 0x1f ;  /* 0x00001fff025d7589 */ /* 0x00002200000e0000 */
[----:B------:R-:W-:Y:S01]  /*03e0*/  ULDC.64 UR38, c[0x0][0x208] ;  /* 0x0000820000267ab9 */ /* 0x000fe20000000a00 */
[----:B-----5:R-:W-:-:S02]  /*03f0*/  ISETP.NE.OR P0, PT, R5, RZ, !P0 ;  /* 0x000000ff0500720c */ /* 0x020fc40004705670 */
[----:B-1----:R-:W-:Y:S02]  /*0400*/  ISETP.NE.OR P1, PT, R3, RZ, !P1 ;  /* 0x000000ff0300720c */ /* 0x002fe40004f25670 */
[----:B------:R-:W-:-:S04]  /*0410*/  SHF.R.S32.HI R3, RZ, 0x1f, R4 ;  /* 0x0000001fff037819 */ /* 0x000fc80000011404 */
[----:B------:R-:W-:-:S05]  /*0420*/  LEA.HI R3, R3, R4, RZ, 0x7 ;  /* 0x0000000403037211 */ /* 0x000fca00078f38ff */
[----:B------:R-:W-:Y:S01]  /*0430*/  VOTEU.ALL UP0, P0 ;  /* 0x00000000003f7886 */ /* 0x000fe20000000000 */
[----:B------:R-:W-:Y:S01]  /*0440*/  LOP3.LUT R3, R3, 0xffffff80, RZ, 0xc0, !PT ;  /* 0xffffff8003037812 */ /* 0x000fe200078ec0ff */
[----:B------:R-:W-:-:S03]  /*0450*/  VOTEU.ALL UP1, P1 ;  /* 0x00000000003f7886 */ /* 0x000fc60000820000 */
[----:B------:R-:W1:Y:S01]  /*0460*/  @!UP0 S2UR UR7, SR_CgaCtaId ;  /* 0x00000000000789c3 */ /* 0x000e620000008800 */
[----:B------:R-:W-:Y:S01]  /*0470*/  @!UP0 UMOV UR6, 0x400 ;  /* 0x0000040000068882 */ /* 0x000fe20000000000 */
[----:B------:R-:W-:-:S04]  /*0480*/  @!UP0 UIADD3 UR4, -UR4, 0x100000, URZ ;  /* 0x0010000004048890 */ /* 0x000fc8000fffe13f */
[----:B------:R-:W-:Y:S02]  /*0490*/  @!UP0 USHF.L.U32 UR5, UR4, 0xb, URZ ;  /* 0x0000000b04058899 */ /* 0x000fe4000800063f */
[----:B------:R-:W-:Y:S01]  /*04a0*/  @!UP0 USHF.L.U32 UR4, UR4, 0x1, URZ ;  /* 0x0000000104048899 */ /* 0x000fe2000800063f */
[----:B------:R-:W-:Y:S01]  /*04b0*/  IMAD.IADD R3, R4, 0x1, -R3 ;  /* 0x0000000104037824 */ /* 0x000fe200078e0a03 */
[----:B------:R-:W-:Y:S01]  /*04c0*/  @!UP1 UMOV UR10, 0x400 ;  /* 0x00000400000a9882 */ /* 0x000fe20000000000 */
[----:B------:R-:W-:Y:S01]  /*04d0*/  VOTEU.ALL UP2, P1 ;  /* 0x00000000003f7886 */ /* 0x000fe20000840000 */
[----:B------:R-:W-:Y:S01]  /*04e0*/  VOTEU.ALL UP3, P1 ;  /* 0x00000000003f7886 */ /* 0x000fe20000860000 */
[----:B------:R-:W-:Y:S01]  /*04f0*/  VOTEU.ALL UP4, P1 ;  /* 0x00000000003f7886 */ /* 0x000fe20000880000 */
[----:B------:R-:W5:Y:S01]  /*0500*/  @!UP1 S2UR UR11, SR_CgaCtaId ;  /* 0x00000000000b99c3 */ /* 0x000f620000008800 */
[----:B------:R-:W-:Y:S01]  /*0510*/  VOTEU.ALL UP5, P1 ;  /* 0x00000000003f7886 */ /* 0x000fe200008a0000 */
[----:B------:R-:W-:Y:S01]  /*0520*/  ISETP.NE.AND P1, PT, RZ, UR15, PT ;  /* 0x0000000fff007c0c */ /* 0x000fe2000bf25270 */
[----:B-1----:R-:W-:-:S02]  /*0530*/  @!UP0 ULEA UR9, UR7, UR6, 0x18 ;  /* 0x0000000607098291 */ /* 0x002fc4000f8ec03f */
[----:B------:R-:W-:-:S04]  /*0540*/  @!UP1 UIADD3 UR6, -UR12, 0x100000, URZ ;  /* 0x001000000c069890 */ /* 0x000fc8000fffe13f */
[----:B------:R-:W-:Y:S02]  /*0550*/  @!UP1 USHF.L.U32 UR7, UR6, 0xb, URZ ;  /* 0x0000000b06079899 */ /* 0x000fe4000800063f */
[----:B------:R-:W-:Y:S01]  /*0560*/  @!UP1 USHF.L.U32 UR6, UR6, 0x1, URZ ;  /* 0x0000000106069899 */ /* 0x000fe2000800063f */
[----:B------:R-:W-:Y:S01]  /*0570*/  VOTEU.ALL UP0, P0 ;  /* 0x00000000003f7886 */ /* 0x000fe20000000000 */
[----:B-----5:R-:W-:Y:S01]  /*0580*/  @!UP1 ULEA UR10, UR11, UR10, 0x18 ;  /* 0x0000000a0b0a9291 */ /* 0x020fe2000f8ec03f */
[----:B------:R-:W-:Y:S01]  /*0590*/  VOTEU.ALL UP1, P0 ;  /* 0x00000000003f7886 */ /* 0x000fe20000020000 */
[----:B------:R-:W1:Y:S02]  /*05a0*/  FENCE.VIEW.ASYNC.S ;  /* 0x00000000000073c6 */ /* 0x000e640000000000 */
[----:B-1----:R-:W2:Y:S02]  /*05b0*/  @!UP0 SYNCS.EXCH.64 URZ, [UR9+0x50], UR4 ;  /* 0x00005004093f85b2 */ /* 0x002ea40008000100 */
[----:B------:R1:W2:Y:S01]  /*05c0*/  @!UP1 SYNCS.EXCH.64 URZ, [UR9+0x58], UR4 ;  /* 0x00005804093f95b2 */ /* 0x0002a20008000100 */
[----:B------:R-:W-:Y:S01]  /*05d0*/  NOP ;  /* 0x0000000000007918 */ /* 0x000fe20000000000 */
[----:B-1----:R-:W-:-:S02]  /*05e0*/  ULDC.64 UR4, c[0x0][0x598] ;  /* 0x0001660000047ab9 */ /* 0x002fc40000000a00 */
[----:B------:R-:W-:Y:S02]  /*05f0*/  ISETP.NE.U32.AND P0, PT, RZ, UR4, PT ;  /* 0x00000004ff007c0c */ /* 0x000fe4000bf05070 */
[----:B------:R1:W2:Y:S02]  /*0600*/  @!UP2 SYNCS.EXCH.64 URZ, [UR10+0x30], UR6 ;  /* 0x000030060a3fa5b2 */ /* 0x0002a40008000100 */
[----:B------:R-:W-:Y:S01]  /*0610*/  ISETP.NE.AND.EX P0, PT, RZ, UR5, PT, P0 ;  /* 0x00000005ff007c0c */ /* 0x000fe2000bf05300 */
[----:B------:R1:W2:Y:S01]  /*0620*/  @!UP3 SYNCS.EXCH.64 URZ, [UR10+0x38], UR6 ;  /* 0x000038060a3fb5b2 */ /* 0x0002a20008000100 */
[----:B------:R1:W2:Y:S01]  /*0630*/  @!UP4 SYNCS.EXCH.64 URZ, [UR10+0x40], UR6 ;  /* 0x000040060a3fc5b2 */ /* 0x0002a20008000100 */
[----:B------:R1:W2:Y:S01]  /*0640*/  @!UP5 SYNCS.EXCH.64 URZ, [UR10+0x48], UR6 ;  /* 0x000048060a3fd5b2 */ /* 0x0002a20008000100 */
[----:B------:R-:W-:Y:S01]  /*0650*/  NOP ;  /* 0x0000000000007918 */ /* 0x000fe20000000000 */
[----:B--234-:R-:W-:Y:S08]  /*0660*/  BAR.SYNC.DEFER_BLOCKING 0x0 ;  /* 0x0000000000007b1d */ /* 0x01cff00000010000 */
[----:B01----:R-:W-:Y:S05]  /*0670*/  @!P0 BRA `(.L_x_3) ;  /* 0x00000000001c8947 */ /* 0x003fea0003800000 */
[----:B------:R-:W0:Y:S02]  /*0680*/  LDC.64 R6, c[0x0][0x598] ;  /* 0x00016600ff067b82 */ /* 0x000e240000000a00 */
[----:B0-----:R-:W2:Y:S02]  /*0690*/  LDG.E.64 R6, desc[UR38][R6.64] ;  /* 0x0000002606067981 */ /* 0x001ea4000c1e1b00 */
[----:B--2---:R-:W-:-:S04]  /*06a0*/  ISETP.NE.U32.AND P0, PT, R6, RZ, PT ;  /* 0x000000ff0600720c */ /* 0x004fc80003f05070 */
[----:B------:R-:W-:-:S13]  /*06b0*/  ISETP.NE.AND.EX P0, PT, R7, RZ, PT, P0 ;  /* 0x000000ff0700720c */ /* 0x000fda0003f05300 */
[----:B------:R-:W-:Y:S05]  /*06c0*/  @!P0 BRA `(.L_x_3) ;  /* 0x0000000000088947 */ /* 0x000fea0003800000 */
[----:B------:R1:W5:Y:S01]  /*06d0*/  LD.E R22, desc[UR38][R6.64] ;  /* 0x0000002606167980 */ /* 0x000362000c101900 */
[----:B------:R-:W-:Y:S05]  /*06e0*/  BRA `(.L_x_4) ;  /* 0x0000000000247947 */ /* 0x000fea0003800000 */
.L_x_3:
[----:B------:R-:W-:Y:S02]  /*06f0*/  ULDC.64 UR4, c[0x0][0x588] ;  /* 0x0001620000047ab9 */ /* 0x000fe40000000a00 */
[----:B------:R-:W-:-:S04]  /*0700*/  ISETP.NE.U32.AND P0, PT, RZ, UR4, PT ;  /* 0x00000004ff007c0c */ /* 0x000fc8000bf05070 */
[----:B------:R-:W-:-:S13]  /*0710*/  ISETP.NE.AND.EX P0, PT, RZ, UR5, PT, P0 ;  /* 0x00000005ff007c0c */ /* 0x000fda000bf05300 */
[----:B------:R-:W-:Y:S05]  /*0720*/  @!P0 BRA `(.L_x_5) ;  /* 0x00000000000c8947 */ /* 0x000fea0003800000 */
[----:B------:R-:W0:Y:S02]  /*0730*/  LDC.64 R22, c[0x0][0x588] ;  /* 0x00016200ff167b82 */ /* 0x000e240000000a00 */
[----:B0-----:R0:W5:Y:S01]  /*0740*/  LDG.E R22, desc[UR38][R22.64] ;  /* 0x0000002616167981 */ /* 0x001162000c1e1900 */
[----:B------:R-:W-:Y:S05]  /*0750*/  BRA `(.L_x_4) ;  /* 0x0000000000087947 */ /* 0x000fea0003800000 */
.L_x_5:
[----:B------:R-:W-:Y:S02]  /*0760*/  ULDC UR4, c[0x0][0x580] ;  /* 0x0001600000047ab9 */ /* 0x000fe40000000800 */
[----:B------:R-:W-:-:S07]  /*0770*/  IMAD.U32 R22, RZ, RZ, UR4 ;  /* 0x00000004ff167e24 */ /* 0x000fce000f8e00ff */
.L_x_4:
[----:B------:R-:W-:Y:S02]  /*0780*/  ULDC.64 UR4, c[0x0][0x5a0] ;  /* 0x0001680000047ab9 */ /* 0x000fe40000000a00 */
[----:B------:R-:W-:-:S04]  /*0790*/  ISETP.NE.U32.AND P0, PT, RZ, UR4, PT ;  /* 0x00000004ff007c0c */ /* 0x000fc8000bf05070 */
[----:B------:R-:W-:-:S13]  /*07a0*/  ISETP.NE.AND.EX P0, PT, RZ, UR5, PT, P0 ;  /* 0x00000005ff007c0c */ /* 0x000fda000bf05300 */
[----:B------:R-:W-:Y:S05]  /*07b0*/  @!P0 BRA `(.L_x_6) ;  /* 0x00000000001c8947 */ /* 0x000fea0003800000 */
[----:B-1----:R-:W1:Y:S02]  /*07c0*/  LDC.64 R6, c[0x0][0x5a0] ;  /* 0x00016800ff067b82 */ /* 0x002e640000000a00 */
[----:B-1----:R-:W2:Y:S02]  /*07d0*/  LDG.E.64 R6, desc[UR38][R6.64] ;  /* 0x0000002606067981 */ /* 0x002ea4000c1e1b00 */
[----:B--2---:R-:W-:-:S04]  /*07e0*/  ISETP.NE.U32.AND P0, PT, R6, RZ, PT ;  /* 0x000000ff0600720c */ /* 0x004fc80003f05070 */
[----:B------:R-:W-:-:S13]  /*07f0*/  ISETP.NE.AND.EX P0, PT, R7, RZ, PT, P0 ;  /* 0x000000ff0700720c */ /* 0x000fda0003f05300 */
[----:B------:R-:W-:Y:S05]  /*0800*/  @!P0 BRA `(.L_x_6) ;  /* 0x0000000000088947 */ /* 0x000fea0003800000 */
[----:B0-----:R2:W5:Y:S01]  /*0810*/  LD.E R23, desc[UR38][R6.64] ;  /* 0x0000002606177980 */ /* 0x001562000c101900 */
[----:B------:R-:W-:Y:S05]  /*0820*/  BRA `(.L_x_7) ;  /* 0x0000000000247947 */ /* 0x000fea0003800000 */
.L_x_6:
[----:B------:R-:W-:Y:S02]  /*0830*/  ULDC.64 UR4, c[0x0][0x590] ;  /* 0x0001640000047ab9 */ /* 0x000fe40000000a00 */
[----:B------:R-:W-:-:S04]  /*0840*/  ISETP.NE.U32.AND P0, PT, RZ, UR4, PT ;  /* 0x00000004ff007c0c */ /* 0x000fc8000bf05070 */
[----:B------:R-:W-:-:S13]  /*0850*/  ISETP.NE.AND.EX P0, PT, RZ, UR5, PT, P0 ;  /* 0x00000005ff007c0c */ /* 0x000fda000bf05300 */
[----:B------:R-:W-:Y:S05]  /*0860*/  @!P0 BRA `(.L_x_8) ;  /* 0x00000000000c8947 */ /* 0x000fea0003800000 */
[----:B-1----:R-:W0:Y:S02]  /*0870*/  LDC.64 R6, c[0x0][0x590] ;  /* 0x00016400ff067b82 */ /* 0x002e240000000a00 */
[----:B0-----:R0:W5:Y:S01]  /*0880*/  LDG.E R23, desc[UR38][R6.64] ;  /* 0x0000002606177981 */ /* 0x001162000c1e1900 */
[----:B------:R-:W-:Y:S05]  /*0890*/  BRA `(.L_x_7) ;  /* 0x0000000000087947 */ /* 0x000fea0003800000 */
.L_x_8:
[----:B------:R-:W-:Y:S02]  /*08a0*/  ULDC UR4, c[0x0][0x584] ;  /* 0x0001610000047ab9 */ /* 0x000fe40000000800 */
[----:B0-----:R-:W-:-:S07]  /*08b0*/  IMAD.U32 R23, RZ, RZ, UR4 ;  /* 0x00000004ff177e24 */ /* 0x001fce000f8e00ff */
.L_x_7:
[----:B------:R-:W3:Y:S01]  /*08c0*/  S2UR UR10, SR_CTAID.Y ;  /* 0x00000000000a79c3 */ /* 0x000ee20000002600 */
[----:B------:R-:W-:Y:S01]  /*08d0*/  ULDC UR5, c[0x0][0x65c] ;  /* 0x0001970000057ab9 */ /* 0x000fe20000000800 */
[----:B------:R-:W-:Y:S01]  /*08e0*/  UISETP.NE.AND UP0, UPT, UR15, 0x2, UPT ;  /* 0x000000020f00788c */ /* 0x000fe2000bf05270 */
[----:B------:R-:W-:Y:S01]  /*08f0*/  IMAD.MOV.U32 R19, RZ, RZ, -0x1 ;  /* 0xffffffffff137424 */ /* 0x000fe200078e00ff */
[----:B------:R-:W-:Y:S01]  /*0900*/  UISETP.NE.AND UP2, UPT, UR5, 0x1, UPT ;  /* 0x000000010500788c */ /* 0x000fe2000bf45270 */
[----:B------:R-:W-:Y:S02]  /*0910*/  IMAD.MOV.U32 R18, RZ, RZ, -0x1 ;  /* 0xffffffffff127424 */ /* 0x000fe400078e00ff */
[----:B------:R-:W-:Y:S01]  /*0920*/  IMAD.MOV.U32 R2, RZ, RZ, -0x1 ;  /* 0xffffffffff027424 */ /* 0x000fe200078e00ff */
[----:B------:R-:W4:Y:S01]  /*0930*/  S2UR UR4, SR_CTAID.X ;  /* 0x00000000000479c3 */ /* 0x000f220000002500 */
[----:B------:R-:W-:-:S06]  /*0940*/  UP2UR UR43, UPR, URZ, 0x4 ;  /* 0x000000043f2b7883 */ /* 0x000fcc0008000000 */
[----:B------:R-:W-:Y:S01]  /*0950*/  @UP2 ULDC UR12, c[0x0][0x10] ;  /* 0x00000400000c2ab9 */ /* 0x000fe20000000800 */
[----:B------:R-:W-:Y:S01]  /*0960*/  @UP2 UMOV UR7, URZ ;  /* 0x0000003f00072c82 */ /* 0x000fe20008000000 */
[----:B------:R-:W-:Y:S01]  /*0970*/  @UP2 UMOV UR5, URZ ;  /* 0x0000003f00052c82 */ /* 0x000fe20008000000 */
[----:B012---:R-:W0:Y:S01]  /*0980*/  LDC.64 R6, c[0x0][0x650] ;  /* 0x00019400ff067b82 */ /* 0x007e220000000a00 */
[----:B---3--:R-:W-:Y:S02]  /*0990*/  @UP2 UMOV UR9, UR10 ;  /* 0x0000000a00092c82 */ /* 0x008fe40008000000 */
[----:B------:R-:W-:Y:S01]  /*09a0*/  @UP2 UMOV UR6, UR9 ;  /* 0x0000000900062c82 */ /* 0x000fe20008000000 */
[----:B------:R-:W-:Y:S01]  /*09b0*/  @!UP2 UMOV UR9, UR10 ;  /* 0x0000000a0009ac82 */ /* 0x000fe20008000000 */
[----:B----4-:R-:W-:-:S03]  /*09c0*/  @UP2 UIMAD.WIDE.U32 UR12, UR4, UR12, UR6 ;  /* 0x0000000c040c22a5 */ /* 0x010fc6000f8e0006 */
[----:B------:R-:W-:Y:S01]  /*09d0*/  @!UP2 ULDC UR6, c[0x0][0xc] ;  /* 0x000003000006aab9 */ /* 0x000fe20000000800 */
[----:B------:R-:W-:Y:S01]  /*09e0*/  @UP2 UIADD3 UR14, UR13, UR5, URZ ;  /* 0x000000050d0e2290 */ /* 0x000fe2000fffe03f */
[----:B------:R-:W-:Y:S02]  /*09f0*/  ULDC UR10, c[0x0][0xc] ;  /* 0x00000300000a7ab9 */ /* 0x000fe40000000800 */
[----:B------:R-:W-:Y:S01]  /*0a00*/  UMOV UR5, URZ ;  /* 0x0000003f00057c82 */ /* 0x000fe20008000000 */
[----:B------:R-:W-:Y:S01]  /*0a10*/  ULDC UR11, c[0x0][0x10] ;  /* 0x00000400000b7ab9 */ /* 0x000fe20000000800 */
[----:B------:R-:W-:Y:S02]  /*0a20*/  @!UP2 UIMAD.WIDE.U32 UR6, UR6, UR9, UR4 ;  /* 0x000000090606a2a5 */ /* 0x000fe4000f8e0004 */
[----:B------:R-:W-:Y:S01]  /*0a30*/  UIMAD.WIDE.U32 UR10, UR10, UR11, URZ ;  /* 0x0000000b0a0a72a5 */ /* 0x000fe2000f8e003f */
[----:B------:R-:W-:-:S03]  /*0a40*/  ULDC UR13, c[0x0][0x14] ;  /* 0x00000500000d7ab9 */ /* 0x000fc60000000800 */
[----:B------:R-:W-:Y:S02]  /*0a50*/  UIMAD.WIDE.U32 UR36, UR10, UR13, URZ ;  /* 0x0000000d0a2472a5 */ /* 0x000fe4000f8e003f */
[----:B------:R-:W-:Y:S01]  /*0a60*/  UIMAD UR41, UR11, UR13, URZ ;  /* 0x0000000d0b2972a4 */ /* 0x000fe2000f8e023f */
[----:B------:R-:W-:Y:S01]  /*0a70*/  @!UP2 UMOV UR12, UR6 ;  /* 0x00000006000cac82 */ /* 0x000fe20008000000 */
[----:B------:R-:W-:Y:S02]  /*0a80*/  @!UP2 UMOV UR14, UR7 ;  /* 0x00000007000eac82 */ /* 0x000fe40008000000 */
[----:B------:R-:W-:Y:S02]  /*0a90*/  UIADD3 UR41, UR37, UR41, URZ ;  /* 0x0000002925297290 */ /* 0x000fe4000fffe03f */
[----:B------:R-:W-:-:S04]  /*0aa0*/  UIADD3 UR6, UP1, UR12, UR36, URZ ;  /* 0x000000240c067290 */ /* 0x000fc8000ff3e03f */
[----:B------:R-:W-:Y:S02]  /*0ab0*/  UIADD3.X UR7, UR14, UR41, URZ, UP1, !UPT ;  /* 0x000000290e077290 */ /* 0x000fe40008ffe43f */
[----:B------:R-:W-:Y:S02]  /*0ac0*/  USEL UR6, UR6, UR12, !UP0 ;  /* 0x0000000c06067287 */ /* 0x000fe4000c000000 */
[----:B------:R-:W-:-:S04]  /*0ad0*/  USEL UR7, UR7, UR14, !UP0 ;  /* 0x0000000e07077287 */ /* 0x000fc8000c000000 */
[----:B0-----:R-:W-:Y:S01]  /*0ae0*/  ISETP.LE.U32.AND P0, PT, R6, UR6, PT ;  /* 0x0000000606007c0c */ /* 0x001fe2000bf03070 */
[----:B------:R-:W-:Y:S02]  /*0af0*/  IMAD.U32 R16, RZ, RZ, UR6 ;  /* 0x00000006ff107e24 */ /* 0x000fe4000f8e00ff */
[----:B------:R-:W-:Y:S02]  /*0b00*/  IMAD.U32 R0, RZ, RZ, UR7 ;  /* 0x00000007ff007e24 */ /* 0x000fe4000f8e00ff */
[----:B------:R-:W-:-:S03]  /*0b10*/  IMAD.U32 R17, RZ, RZ, UR7 ;  /* 0x00000007ff117e24 */ /* 0x000fc6000f8e00ff */
[----:B------:R-:W-:Y:S02]  /*0b20*/  ISETP.GE.U32.AND.EX P0, PT, R0, R7, PT, P0 ;  /* 0x000000070000720c */ /* 0x000fe40003f06100 */
[----:B------:R-:W-:-:S11]  /*0b30*/  PRMT R0, RZ, 0x7610, R0 ;  /* 0x00007610ff007816 */ /* 0x000fd60000000000 */
[----:B------:R-:W-:Y:S05]  /*0b40*/  @P0 BRA `(.L_x_9) ;  /* 0x00000004008c0947 */ /* 0x000fea0003800000 */
[----:B------:R-:W-:Y:S01]  /*0b50*/  I2FP.F32.U32 R0, UR4 ;  /* 0x0000000400007c45 */ /* 0x000fe20008201000 */
[----:B------:R-:W-:Y:S01]  /*0b60*/  ULDC.64 UR16, c[0x0][0x628] ;  /* 0x00018a0000107ab9 */ /* 0x000fe20000000a00 */
[----:B------:R-:W-:Y:S01]  /*0b70*/  ULDC UR6, c[0x0][0x150] ;  /* 0x0000540000067ab9 */ /* 0x000fe20000000800 */
[----:B------:R-:W-:Y:S01]  /*0b80*/  ISETP.NE.U32.AND P0, PT, RZ, UR16, PT ;  /* 0x00000010ff007c0c */ /* 0x000fe2000bf05070 */
[----:B------:R-:W-:Y:S01]  /*0b90*/  ULDC UR15, c[0x0][0x630] ;  /* 0x00018c00000f7ab9 */ /* 0x000fe20000000800 */
[----:B------:R-:W-:Y:S01]  /*0ba0*/  FMUL R0, R0, UR6 ;  /* 0x0000000600007c20 */ /* 0x000fe20008400000 */
[----:B------:R-:W-:Y:S01]  /*0bb0*/  R2UR UR19, R16 ;  /* 0x00000000101372ca */ /* 0x000fe200000e0000 */
[----:B------:R-:W-:Y:S01]  /*0bc0*/  ULDC UR21, c[0x0][0x154] ;  /* 0x0000550000157ab9 */ /* 0x000fe20000000800 */
[----:B------:R-:W-:Y:S01]  /*0bd0*/  ISETP.NE.AND.EX P0, PT, RZ, UR17, PT, P0 ;  /* 0x00000011ff007c0c */ /* 0x000fe2000bf05300 */
[----:B------:R0:W1:Y:S01]  /*0be0*/  F2I.U32.TRUNC.NTZ R2, R0 ;  /* 0x0000000000027305 */ /* 0x000062000020f000 */
[----:B------:R-:W-:-:S02]  /*0bf0*/  R2UR UR20, R17 ;  /* 0x00000000111472ca */ /* 0x000fc400000e0000 */
[----:B------:R-:W-:Y:S02]  /*0c00*/  R2UR UR6, R16 ;  /* 0x00000000100672ca */ /* 0x000fe400000e0000 */
[----:B------:R-:W-:-:S07]  /*0c10*/  R2UR UR7, R17 ;  /* 0x00000000110772ca */ /* 0x000fce00000e0000 */
[----:B0-----:R-:W-:Y:S08]  /*0c20*/  @!P0 BRA `(.L_x_10) ;  /* 0x0000000000308947 */ /* 0x001ff00003800000 */
[----:B------:R-:W-:Y:S01]  /*0c30*/  R2UR UR6, R16 ;  /* 0x00000000100672ca */ /* 0x000fe200000e0000 */
[----:B------:R-:W-:Y:S01]  /*0c40*/  ULDC UR12, c[0x0][0x634] ;  /* 0x00018d00000c7ab9 */ /* 0x000fe20000000800 */
[----:B------:R-:W-:-:S11]  /*0c50*/  R2UR UR14, R17 ;  /* 0x00000000110e72ca */ /* 0x000fd600000e0000 */
[----:B------:R-:W-:-:S04]  /*0c60*/  UIADD3 UR12, UP1, UR6, UR12, URZ ;  /* 0x0000000c060c7290 */ /* 0x000fc8000ff3e03f */
[----:B------:R-:W-:-:S04]  /*0c70*/  UIADD3.X UR14, URZ, UR14, URZ, UP1, !UPT ;  /* 0x0000000e3f0e7290 */ /* 0x000fc80008ffe43f */
[----:B------:R-:W-:-:S04]  /*0c80*/  UIMAD.WIDE.U32 UR6, UR14, UR16, URZ ;  /* 0x000000100e0672a5 */ /* 0x000fc8000f8e003f */
[----:B------:R-:W-:Y:S02]  /*0c90*/  UIMAD.WIDE.U32 UR10, UP1, UR12, UR17, UR6 ;  /* 0x000000110c0a72a5 */ /* 0x000fe4000f820006 */
[----:B------:R-:W-:Y:S02]  /*0ca0*/  UIMAD.WIDE.U32 UR6, UR12, UR16, URZ ;  /* 0x000000100c0672a5 */ /* 0x000fe4000f8e003f */
[----:B------:R-:W-:Y:S02]  /*0cb0*/  UIADD3.X UR13, URZ, URZ, URZ, UP1, !UPT ;  /* 0x0000003f3f0d7290 */ /* 0x000fe40008ffe43f */
[----:B------:R-:W-:Y:S01]  /*0cc0*/  UIADD3 URZ, UP1, UR7, UR10, URZ ;  /* 0x0000000a073f7290 */ /* 0x000fe2000ff3e03f */
[----:B------:R-:W-:-:S03]  /*0cd0*/  UMOV UR12, UR11 ;  /* 0x0000000b000c7c82 */ /* 0x000fc60008000000 */
[----:B------:R-:W-:-:S12]  /*0ce0*/  UIMAD.WIDE.U32.X UR6, UR14, UR17, UR12, UP1 ;  /* 0x000000110e0672a5 */ /* 0x000fd800088e040c */
.L_x_10:
[----:B------:R-:W-:Y:S01]  /*0cf0*/  USHF.R.U64 UR5, UR6, UR15, UR7 ;  /* 0x0000000f06057299 */ /* 0x000fe20008001207 */
[----:B------:R-:W-:Y:S01]  /*0d00*/  I2FP.F32.U32 R0, UR9 ;  /* 0x0000000900007c45 */ /* 0x000fe20008201000 */
[----:B------:R-:W-:Y:S01]  /*0d10*/  USHF.R.U32.HI UR6, URZ, UR15, UR7 ;  /* 0x0000000f3f067299 */ /* 0x000fe20008011607 */
[----:B-1----:R-:W-:Y:S01]  /*0d20*/  R2UR UR14, R2 ;  /* 0x00000000020e72ca */ /* 0x002fe200000e0000 */
[----:B------:R-:W-:Y:S02]  /*0d30*/  UIADD3 UR17, UP1, URZ, -UR5, URZ ;  /* 0x800000053f117290 */ /* 0x000fe4000ff3e03f */
[----:B------:R-:W-:Y:S01]  /*0d40*/  FMUL R0, R0, UR21 ;  /* 0x0000001500007c20 */ /* 0x000fe20008400000 */
[----:B------:R-:W-:Y:S01]  /*0d50*/  ULDC.64 UR10, c[0x0][0x620] ;  /* 0x00018800000a7ab9 */ /* 0x000fe20000000a00 */
[----:B------:R-:W-:Y:S01]  /*0d60*/  UIADD3.X UR6, URZ, ~UR6, URZ, UP1, !UPT ;  /* 0x800000063f067290 */ /* 0x000fe20008ffe43f */
[----:B------:R-:W-:Y:S01]  /*0d70*/  UMOV UR12, UR19 ;  /* 0x00000013000c7c82 */ /* 0x000fe20008000000 */
[----:B------:R-:W-:-:S02]  /*0d80*/  UMOV UR13, UR20 ;  /* 0x00000014000d7c82 */ /* 0x000fc40008000000 */
[----:B------:R-:W-:Y:S01]  /*0d90*/  UIMAD UR6, UR6, UR10, URZ ;  /* 0x0000000a060672a4 */ /* 0x000fe2000f8e023f */
[----:B------:R-:W0:Y:S01]  /*0da0*/  F2I.U32.TRUNC.NTZ R0, R0 ;  /* 0x0000000000007305 */ /* 0x000e22000020f000 */
[----:B------:R-:W-:Y:S02]  /*0db0*/  UIMAD.WIDE.U32 UR12, UR17, UR10, UR12 ;  /* 0x0000000a110c72a5 */ /* 0x000fe4000f8e000c */
[----:B------:R-:W-:Y:S01]  /*0dc0*/  UIMAD UR17, UR17, UR11, UR6 ;  /* 0x0000000b111172a4 */ /* 0x000fe2000f8e0206 */
[----:B------:R-:W-:Y:S01]  /*0dd0*/  ULDC UR24, c[0x0][0x658] ;  /* 0x0001960000187ab9 */ /* 0x000fe20000000800 */
[----:B------:R-:W-:Y:S02]  /*0de0*/  UMOV UR22, 0xffffffff ;  /* 0xffffffff00167882 */ /* 0x000fe40000000000 */
[----:B------:R-:W-:Y:S01]  /*0df0*/  UIADD3 UR17, UR13, UR17, URZ ;  /* 0x000000110d117290 */ /* 0x000fe2000fffe03f */
[----:B------:R-:W-:Y:S01]  /*0e00*/  ULDC UR19, c[0x0][0x618] ;  /* 0x0001860000137ab9 */ /* 0x000fe20000000800 */
[----:B------:R-:W-:Y:S01]  /*0e10*/  ULDC.64 UR6, c[0x0][0x640] ;  /* 0x0001900000067ab9 */ /* 0x000fe20000000a00 */
[----:B------:R-:W-:Y:S01]  /*0e20*/  USHF.L.U32 UR13, UR22, UR24, URZ ;  /* 0x00000018160d7299 */ /* 0x000fe2000800063f */
[----:B------:R-:W-:Y:S01]  /*0e30*/  ISETP.NE.U32.AND P0, PT, RZ, UR6, PT ;  /* 0x00000006ff007c0c */ /* 0x000fe2000bf05070 */
[----:B------:R-:W-:-:S02]  /*0e40*/  USHF.R.U64 UR22, UR12, UR19, UR17 ;  /* 0x000000130c167299 */ /* 0x000fc40008001211 */
[----:B------:R-:W-:Y:S01]  /*0e50*/  USHF.R.U32.HI UR12, URZ, UR19, UR17 ;  /* 0x000000133f0c7299 */ /* 0x000fe20008011611 */
[----:B0-----:R-:W-:Y:S01]  /*0e60*/  R2UR UR16, R0 ;  /* 0x00000000001072ca */ /* 0x001fe200000e0000 */
[----:B------:R-:W-:Y:S01]  /*0e70*/  ULDC UR21, c[0x0][0x608] ;  /* 0x0001820000157ab9 */ /* 0x000fe20000000800 */
[----:B------:R-:W-:Y:S01]  /*0e80*/  ISETP.NE.AND.EX P0, PT, RZ, UR7, PT, P0 ;  /* 0x00000007ff007c0c */ /* 0x000fe2000bf05300 */
[----:B------:R-:W-:Y:S02]  /*0e90*/  USHF.R.U64 UR26, UR22, UR21, UR12 ;  /* 0x00000015161a7299 */ /* 0x000fe4000800120c */
[----:B------:R-:W-:Y:S01]  /*0ea0*/  USHF.R.U32.HI UR12, URZ, UR21, UR12 ;  /* 0x000000153f0c7299 */ /* 0x000fe2000801160c */
[----:B------:R-:W-:Y:S01]  /*0eb0*/  UMOV UR20, 0x1 ;  /* 0x0000000100147882 */ /* 0x000fe20000000000 */
[----:B------:R-:W-:Y:S02]  /*0ec0*/  UIADD3 UR14, -UR14, URZ, URZ ;  /* 0x0000003f0e0e7290 */ /* 0x000fe4000fffe13f */
[----:B------:R-:W-:-:S02]  /*0ed0*/  USHF.R.U64 UR27, UR26, UR24, UR12 ;  /* 0x000000181a1b7299 */ /* 0x000fc4000800120c */
[----:B------:R-:W-:Y:S01]  /*0ee0*/  USHF.L.U32 UR19, UR20, UR24, URZ ;  /* 0x0000001814137299 */ /* 0x000fe2000800063f */
[----:B------:R-:W-:Y:S01]  /*0ef0*/  ULDC UR15, c[0x0][0x144] ;  /* 0x00005100000f7ab9 */ /* 0x000fe20000000800 */
[----:B------:R-:W-:Y:S01]  /*0f00*/  ULDC UR10, c[0x0][0x600] ;  /* 0x00018000000a7ab9 */ /* 0x000fe20000000800 */
[----:B------:R-:W-:Y:S02]  /*0f10*/  ULOP3.LUT UR20, URZ, UR13, URZ, 0x33, !UPT ;  /* 0x0000000d3f147292 */ /* 0x000fe4000f8e333f */
[----:B------:R-:W-:Y:S02]  /*0f20*/  USHF.R.U32.HI UR13, URZ, UR24, UR12 ;  /* 0x000000183f0d7299 */ /* 0x000fe4000801160c */
[----:B------:R-:W-:Y:S02]  /*0f30*/  UIADD3 UR11, UR10, -0x1, URZ ;  /* 0xffffffff0a0b7890 */ /* 0x000fe4000fffe03f */
[----:B------:R-:W-:Y:S02]  /*0f40*/  UIADD3 UR23, -UR16, URZ, URZ ;  /* 0x0000003f10177290 */ /* 0x000fe4000fffe13f */
[----:B------:R-:W-:Y:S01]  /*0f50*/  UIMAD UR4, UR15, UR14, UR4 ;  /* 0x0000000e0f0472a4 */ /* 0x000fe2000f8e0204 */
[----:B------:R-:W-:Y:S01]  /*0f60*/  ULDC UR28, c[0x0][0x148] ;  /* 0x00005200001c7ab9 */ /* 0x000fe20000000800 */
[----:B------:R-:W-:Y:S01]  /*0f70*/  ULDC UR24, c[0x0][0x648] ;  /* 0x0001920000187ab9 */ /* 0x000fe20000000800 */
[----:B------:R-:W-:Y:S01]  /*0f80*/  ULDC UR25, c[0x0][0x638] ;  /* 0x00018e0000197ab9 */ /* 0x000fe20000000800 */
[----:B------:R-:W-:Y:S01]  /*0f90*/  UMOV UR12, UR27 ;  /* 0x0000001b000c7c82 */ /* 0x000fe20008000000 */
[----:B------:R-:W-:Y:S07]  /*0fa0*/  @!P0 BRA `(.L_x_11) ;  /* 0x0000000000308947 */ /* 0x000fee0003800000 */
[----:B------:R-:W-:Y:S02]  /*0fb0*/  ULDC UR16, c[0x0][0x64c] ;  /* 0x0001930000107ab9 */ /* 0x000fe40000000800 */
        /* <DEDUP_REMOVED lines=8> */
[----:B------:R-:W-:-:S07]  /*1040*/  UIMAD.WIDE.U32.X UR6, UR21, UR7, UR16, UP1 ;  /* 0x00000007150672a5 */ /* 0x000fce00088e0410 */
[----:B------:R-:W-:Y:S01]  /*1050*/  UMOV UR12, UR6 ;  /* 0x00000006000c7c82 */ /* 0x000fe20008000000 */
[----:B------:R-:W-:-:S05]  /*1060*/  UMOV UR13, UR7 ;  /* 0x00000007000d7c82 */ /* 0x000fca0008000000 */
.L_x_11:
[----:B------:R-:W-:Y:S01]  /*1070*/  UISETP.NE.AND UP1, UPT, UR43, URZ, UPT ;  /* 0x0000003f2b00728c */ /* 0x000fe2000bf25270 */
[----:B------:R-:W-:Y:S01]  /*1080*/  IMAD.MOV.U32 R0, RZ, RZ, 0x1 ;  /* 0x00000001ff007424 */ /* 0x000fe200078e00ff */
[----:B------:R-:W-:Y:S01]  /*1090*/  USHF.R.U64 UR6, UR12, UR24, UR13 ;  /* 0x000000180c067299 */ /* 0x000fe2000800120d */
[----:B------:R-:W-:Y:S01]  /*10a0*/  IMAD.U32 R2, RZ, RZ, UR5 ;  /* 0x00000005ff027e24 */ /* 0x000fe2000f8e00ff */
[----:B------:R-:W-:Y:S02]  /*10b0*/  ULOP3.LUT UR20, UR26, UR20, URZ, 0xc0, !UPT ;  /* 0x000000141a147292 */ /* 0x000fe4000f8ec03f */
[----:B------:R-:W-:Y:S02]  /*10c0*/  UIADD3 UR7, -UR6, URZ, URZ ;  /* 0x0000003f06077290 */ /* 0x000fe4000fffe13f */
[----:B------:R-:W-:Y:S02]  /*10d0*/  UIMAD UR19, UR19, UR6, UR20 ;  /* 0x00000006131372a4 */ /* 0x000fe4000f8e0214 */
[----:B------:R-:W-:-:S02]  /*10e0*/  ULOP3.LUT UR11, UR22, UR11, URZ, 0xc0, !UPT ;  /* 0x0000000b160b7292 */ /* 0x000fc4000f8ec03f */
[----:B------:R-:W-:Y:S02]  /*10f0*/  @UP1 UIMAD UR4, UR28, UR23, UR9 ;  /* 0x000000171c0412a4 */ /* 0x000fe4000f8e0209 */
[----:B------:R-:W-:-:S03]  /*1100*/  UIMAD UR6, UR7, UR25, UR27 ;  /* 0x00000019070672a4 */ /* 0x000fc6000f8e021b */
[----:B------:R-:W-:Y:S01]  /*1110*/  ULDC UR7, c[0x0][0x610] ;  /* 0x0001840000077ab9 */ /* 0x000fe20000000800 */
[----:B------:R-:W-:Y:S02]  /*1120*/  UIMAD UR6, UR6, UR10, UR11 ;  /* 0x0000000a060672a4 */ /* 0x000fe4000f8e020b */
[----:B------:R-:W-:-:S04]  /*1130*/  UIMAD UR4, UR19, UR7, UR4 ;  /* 0x00000007130472a4 */ /* 0x000fc8000f8e0204 */
[----:B------:R-:W-:Y:S02]  /*1140*/  USEL UR7, UR6, UR4, !UP1 ;  /* 0x0000000406077287 */ /* 0x000fe4000c800000 */
[----:B------:R-:W-:-:S04]  /*1150*/  USEL UR4, UR4, UR6, !UP1 ;  /* 0x0000000604047287 */ /* 0x000fc8000c800000 */
[----:B------:R-:W-:Y:S02]  /*1160*/  IMAD.U32 R18, RZ, RZ, UR7 ;  /* 0x00000007ff127e24 */ /* 0x000fe4000f8e00ff */
[----:B------:R-:W-:-:S07]  /*1170*/  IMAD.U32 R19, RZ, RZ, UR4 ;  /* 0x00000004ff137e24 */ /* 0x000fce000f8e00ff */
.L_x_9:
[----:B------:R-:W-:Y:S02]  /*1180*/  ULDC UR4, c[0x0][0x28c] ;  /* 0x0000a30000047ab9 */ /* 0x000fe40000000800 */
[----:B------:R-:W-:-:S04]  /*1190*/  UIADD3 UR4, UR4, 0x1f, URZ ;  /* 0x0000001f04047890 */ /* 0x000fc8000fffe03f */
[----:B------:R-:W-:-:S04]  /*11a0*/  USHF.R.S32.HI UR5, URZ, 0x1f, UR4 ;  /* 0x0000001f3f057899 */ /* 0x000fc80008011404 */
[----:B------:R-:W-:-:S04]  /*11b0*/  ULEA.HI UR5, UR5, UR4, URZ, 0x5 ;  /* 0x0000000405057291 */ /* 0x000fc8000f8f283f */
[----:B------:R-:W-:Y:S01]  /*11c0*/  USHF.R.S32.HI UR42, URZ, 0x5, UR5 ;  /* 0x000000053f2a7899 */ /* 0x000fe20008011405 */
[----:B------:R-:W-:Y:S11]  /*11d0*/  @!P1 BRA `(.L_x_12) ;  /* 0x00000044009c9947 */ /* 0x000ff60003800000 */
[----:B------:R-:W-:-:S06]  /*11e0*/  UISETP.GT.U32.AND UP1, UPT, UR18, 0x1, UPT ;  /* 0x000000011200788c */ /* 0x000fcc000bf24070 */
[----:B------:R-:W-:-:S13]  /*11f0*/  PLOP3.LUT P0, PT, PT, PT, UP1, 0x80, 0x0 ;  /* 0x000000000000781c */ /* 0x000fda0003f0f018 */
[----:B------:R-:W-:Y:S05]  /*1200*/  @P0 EXIT ;  /* 0x000000000000094d */ /* 0x000fea0003800000 */
.L_x_13:
[----:B------:R-:W-:-:S08]  /*1210*/  NOP ;  /* 0x0000000000007918 */ /* 0x000fd00000000000 */
[----:B------:R-:W0:Y:S02]  /*1220*/  USETMAXREG.TRY_ALLOC.CTAPOOL UP1, 0xe8 ;  /* 0x000000e8000079c8 */ /* 0x000e240008020600 */
[----:B0-----:R-:W-:-:S13]  /*1230*/  PLOP3.LUT P0, PT, PT, PT, UP1, 0x80, 0x0 ;  /* 0x000000000000781c */ /* 0x001fda0003f0f018 */
[----:B------:R-:W-:Y:S05]  /*1240*/  @!P0 BRA `(.L_x_13) ;  /* 0xfffffffc00f08947 */ /* 0x000fea000383ffff */
[----:B------:R-:W-:-:S13]  /*1250*/  LOP3.LUT P0, RZ, R0, 0xff, RZ, 0xc0, !PT ;  /* 0x000000ff00ff7812 */ /* 0x000fda000780c0ff */
[----:B------:R-:W-:Y:S05]  /*1260*/  @!P0 EXIT ;  /* 0x000000000000894d */ /* 0x000fea0003800000 */
[----:B------:R-:W0:Y:S01]  /*1270*/  S2UR UR5, SR_CgaCtaId ;  /* 0x00000000000579c3 */ /* 0x000e220000008800 */
[----:B------:R-:W-:Y:S01]  /*1280*/  SHF.R.S32.HI R0, RZ, 0x1f, R3 ;  /* 0x0000001fff007819 */ /* 0x000fe20000011403 */
[----:B------:R-:W-:Y:S01]  /*1290*/  USHF.R.U32.HI UR4, URZ, 0x1, UR42 ;  /* 0x000000013f047899 */ /* 0x000fe2000801162a */
[----:B------:R-:W-:Y:S02]  /*12a0*/  UMOV UR51, 0x400 ;  /* 0x0000040000337882 */ /* 0x000fe40000000000 */
[CC--:B------:R-:W-:Y:S01]  /*12b0*/  LEA.HI R4, R0.reuse, R3.reuse, RZ, 0x2 ;  /* 0x0000000300047211 */ /* 0x0c0fe200078f10ff */
[----:B------:R-:W-:Y:S01]  /*12c0*/  ULOP3.LUT UR49, UR42, 0x1, URZ, 0xc0, !UPT ;  /* 0x000000012a317892 */ /* 0x000fe2000f8ec03f */
[----:B------:R-:W-:Y:S01]  /*12d0*/  LEA.HI R6, R0, R3, RZ, 0x5 ;  /* 0x0000000300067211 */ /* 0x000fe200078f28ff */
[----:B------:R-:W1:Y:S01]  /*12e0*/  LDC R7, c[0x0][0x288] ;  /* 0x0000a200ff077b82 */ /* 0x000e620000000800 */
[--C-:B------:R-:W-:Y:S01]  /*12f0*/  SHF.R.S32.HI R88, RZ, 0x2, R4.reuse ;  /* 0x00000002ff587819 */ /* 0x100fe20000011404 */
[----:B------:R-:W-:Y:S01]  /*1300*/  VIADD R0, R93, 0xffffffff ;  /* 0xffffffff5d007836 */ /* 0x000fe20000000000 */
[----:B------:R-:W-:Y:S01]  /*1310*/  SHF.R.S32.HI R5, RZ, 0x1f, R4 ;  /* 0x0000001fff057819 */ /* 0x000fe20000011404 */
[----:B------:R-:W-:Y:S01]  /*1320*/  ULOP3.LUT UR4, UR4, 0x1, URZ, 0xc0, !UPT ;  /* 0x0000000104047892 */ /* 0x000fe2000f8ec03f */
[----:B------:R-:W-:Y:S01]  /*1330*/  LOP3.LUT R4, R4, 0xfffffffc, RZ, 0xc0, !PT ;  /* 0xfffffffc04047812 */ /* 0x000fe200078ec0ff */
[----:B------:R-:W-:Y:S01]  /*1340*/  USEL UR49, UR49, URZ, !UP0 ;  /* 0x0000003f31317287 */ /* 0x000fe2000c000000 */
[----:B------:R-:W-:Y:S01]  /*1350*/  LEA.HI R5, R5, R88, RZ, 0x3 ;  /* 0x0000005805057211 */ /* 0x000fe200078f18ff */
[----:B------:R-:W-:Y:S01]  /*1360*/  UISETP.EQ.U32.AND UP0, UPT, UR4, 0x1, !UP0 ;  /* 0x000000010400788c */ /* 0x000fe2000c702070 */
[C---:B------:R-:W-:Y:S01]  /*1370*/  ISETP.NE.AND P0, PT, R0.reuse, RZ, PT ;  /* 0x000000ff0000720c */ /* 0x040fe20003f05270 */
[----:B------:R-:W-:Y:S01]  /*1380*/  IMAD.IADD R4, R3, 0x1, -R4 ;  /* 0x0000000103047824 */ /* 0x000fe200078e0a04 */
[----:B------:R-:W-:Y:S01]  /*1390*/  LOP3.LUT R5, R5, 0xfffffff8, RZ, 0xc0, !PT ;  /* 0xfffffff805057812 */ /* 0x000fe200078ec0ff */
[----:B------:R-:W-:Y:S01]  /*13a0*/  IMAD.SHL.U32 R0, R0, 0x8, RZ ;  /* 0x0000000800007824 */ /* 0x000fe200078e00ff */
[----:B------:R-:W-:Y:S01]  /*13b0*/  SHF.R.S32.HI R3, RZ, 0x5, R6 ;  /* 0x00000005ff037819 */ /* 0x000fe20000011406 */
[----:B------:R-:W-:Y:S01]  /*13c0*/  UISETP.LT.AND UP1, UPT, UR42, 0x1, UPT ;  /* 0x000000012a00788c */ /* 0x000fe2000bf21270 */
[----:B------:R-:W-:Y:S01]  /*13d0*/  IMAD.SHL.U32 R90, R4, 0x2, RZ ;  /* 0x00000002045a7824 */ /* 0x000fe200078e00ff */
[----:B0-----:R-:W-:Y:S01]  /*13e0*/  ULEA UR51, UR5, UR51, 0x18 ;  /* 0x0000003305337291 */ /* 0x001fe2000f8ec03f */
[----:B------:R-:W-:Y:S01]  /*13f0*/  IMAD.IADD R88, R88, 0x1, -R5 ;  /* 0x0000000158587824 */ /* 0x000fe200078e0a05 */
[----:B------:R-:W-:Y:S01]  /*1400*/  LOP3.LUT R0, R0, 0x8, RZ, 0xc0, !PT ;  /* 0x0000000800007812 */ /* 0x000fe200078ec0ff */
[----:B------:R-:W-:Y:S01]  /*1410*/  ULDC UR50, c[0x0][0x658] ;  /* 0x0001960000327ab9 */ /* 0x000fe20000000800 */
[----:B------:R-:W-:Y:S01]  /*1420*/  UIADD3 UR4, UR51, 0x100, URZ ;  /* 0x0000010033047890 */ /* 0x000fe2000fffe03f */
[C-C-:B------:R-:W-:Y:S01]  /*1430*/  IMAD R95, R3.reuse, -0x10, -R88.reuse ;  /* 0xfffffff0035f7824 */ /* 0x140fe200078e0a58 */
[----:B------:R-:W-:Y:S01]  /*1440*/  UIADD3 UR5, UR51, 0x1100, URZ ;  /* 0x0000110033057890 */ /* 0x000fe2000fffe03f */
[--C-:B------:R-:W-:Y:S01]  /*1450*/  SHF.R.S32.HI R89, RZ, 0x1f, R88.reuse ;  /* 0x0000001fff597819 */ /* 0x100fe20000011458 */
[----:B------:R-:W-:Y:S01]  /*1460*/  UIADD3 UR52, UR51, 0x30, URZ ;  /* 0x0000003033347890 */ /* 0x000fe2000fffe03f */
[----:B------:R-:W-:Y:S01]  /*1470*/  SEL R97, RZ, 0x1, P0 ;  /* 0x00000001ff617807 */ /* 0x000fe20000000000 */
[----:B------:R-:W-:Y:S01]  /*1480*/  USHF.R.U32.HI UR4, URZ, 0x4, UR4 ;  /* 0x000000043f047899 */ /* 0x000fe20008011604 */
[----:B-1----:R-:W-:Y:S01]  /*1490*/  IMAD R92, R4, -0x2, R7 ;  /* 0xfffffffe045c7824 */ /* 0x002fe200078e0207 */
[----:B------:R-:W-:Y:S01]  /*14a0*/  USHF.R.U32.HI UR5, URZ, 0x4, UR5 ;  /* 0x000000043f057899 */ /* 0x000fe20008011605 */
[----:B------:R-:W-:Y:S01]  /*14b0*/  IMAD.WIDE R88, R3, 0x10, R88 ;  /* 0x0000001003587825 */ /* 0x000fe200078e0258 */
[----:B------:R-:W-:Y:S01]  /*14c0*/  UMOV UR6, 0xffffffff ;  /* 0xffffffff00067882 */ /* 0x000fe20000000000 */
[----:B------:R-:W-:Y:S01]  /*14d0*/  ULDC UR8, c[0x0][0x284] ;  /* 0x0000a10000087ab9 */ /* 0x000fe20000000800 */
[----:B------:R-:W-:Y:S01]  /*14e0*/  USEL UR48, UR42, 0x1, UP1 ;  /* 0x000000012a307887 */ /* 0x000fe20008800000 */
[----:B------:R-:W-:Y:S01]  /*14f0*/  LEA R93, R93, UR52, 0x3 ;  /* 0x000000345d5d7c11 */ /* 0x000fe2000f8e18ff */
[----:B------:R-:W-:Y:S01]  /*1500*/  USHF.L.U32 UR6, UR6, UR50, URZ ;  /* 0x0000003206067299 */ /* 0x000fe2000800063f */
[C---:B------:R-:W-:Y:S01]  /*1510*/  LOP3.LUT R98, R0.reuse, 0x8, RZ, 0x3c, !PT ;  /* 0x0000000800627812 */ /* 0x040fe200078e3cff */
[----:B------:R-:W-:Y:S01]  /*1520*/  ULOP3.LUT UR4, UR4, 0x3fff, URZ, 0xc0, !UPT ;  /* 0x00003fff04047892 */ /* 0x000fe2000f8ec03f */
[----:B------:R-:W-:Y:S01]  /*1530*/  LOP3.LUT R94, R0, 0x18, RZ, 0x3c, !PT ;  /* 0x00000018005e7812 */ /* 0x000fe200078e3cff */
[----:B------:R-:W-:Y:S01]  /*1540*/  ULOP3.LUT UR5, UR5, 0x3fff, URZ, 0xc0, !UPT ;  /* 0x00003fff05057892 */ /* 0x000fe2000f8ec03f */
[----:B------:R-:W-:Y:S01]  /*1550*/  SHF.R.S32.HI R91, RZ, 0x1f, R90 ;  /* 0x0000001fff5b7819 */ /* 0x000fe2000001145a */
[----:B------:R-:W-:Y:S01]  /*1560*/  VIADD R95, R95, UR8 ;  /* 0x000000085f5f7c36 */ /* 0x000fe20008000000 */
[----:B------:R-:W-:Y:S01]  /*1570*/  UMOV UR7, 0x1 ;  /* 0x0000000100077882 */ /* 0x000fe20000000000 */
[----:B------:R-:W-:-:S02]  /*1580*/  USHF.L.U64.HI UR53, UR36, 0x1, UR41 ;  /* 0x0000000124357899 */ /* 0x000fc40008010229 */
[----:B------:R-:W-:Y:S02]  /*1590*/  USHF.L.U32 UR50, UR7, UR50, URZ ;  /* 0x0000003207327299 */ /* 0x000fe4000800063f */
[----:B------:R-:W-:Y:S02]  /*15a0*/  UIADD3 UR48, -UR48, UR42, URZ ;  /* 0x0000002a30307290 */ /* 0x000fe4000fffe13f */
[----:B------:R-:W-:Y:S02]  /*15b0*/  ULOP3.LUT UR47, URZ, UR6, URZ, 0x33, !UPT ;  /* 0x000000063f2f7292 */ /* 0x000fe4000f8e333f */
[----:B------:R-:W-:Y:S02]  /*15c0*/  USEL UR46, URZ, 0x1, !UP0 ;  /* 0x000000013f2e7887 */ /* 0x000fe4000c000000 */
[----:B------:R-:W-:Y:S02]  /*15d0*/  ULOP3.LUT UR45, UR4, 0x10000, URZ, 0xfc, !UPT ;  /* 0x00010000042d7892 */ /* 0x000fe4000f8efc3f */
[----:B------:R-:W-:-:S12]  /*15e0*/  ULOP3.LUT UR44, UR5, 0x10000, URZ, 0xfc, !UPT ;  /* 0x00010000052c7892 */ /* 0x000fd8000f8efc3f */
.L_x_165:
[----:B------:R-:W-:-:S04]  /*15f0*/  SHF.L.U32 R0, R97, 0x1f, RZ ;  /* 0x0000001f61007819 */ /* 0x000fc800000006ff */
[----:B------:R-:W0:Y:S02]  /*1600*/  SYNCS.PHASECHK.TRANS64.TRYWAIT P0, [R93+URZ+-0x8], R0 ;  /* 0xfffff8005d0075a7 */ /* 0x000e24000800017f */
[----:B01-34-:R-:W-:Y:S05]  /*1610*/  @!P0 BRA `(.L_x_14) ;  /* 0x0000005000408947 */ /* 0x01bfea0003800000 */
.L_x_185:
[----:B------:R-:W-:Y:S02]  /*1620*/  ULDC UR4, c[0x0][0x28c] ;  /* 0x0000a30000047ab9 */ /* 0x000fe40000000800 */
[----:B------:R-:W-:-:S13]  /*1630*/  ISETP.LT.AND P0, PT, RZ, UR4, PT ;  /* 0x00000004ff007c0c */ /* 0x000fda000bf01270 */
[----:B------:R-:W-:Y:S05]  /*1640*/  @P0 BRA `(.L_x_15) ;  /* 0x0000000000400947 */ /* 0x000fea0003800000 */
[----:B0-----:R-:W-:Y:S01]  /*1650*/  MOV R0, 0x0 ;  /* 0x0000000000007802 */ /* 0x001fe20000000f00 */
[----:B------:R-:W-:Y:S01]  /*1660*/  ULDC.64 UR4, c[0x4][0x68] ;  /* 0x01001a0000047ab9 */ /* 0x000fe20000000a00 */
[----:B------:R-:W-:Y:S01]  /*1670*/  ULDC.64 UR6, c[0x4][0x8] ;  /* 0x0100020000067ab9 */ /* 0x000fe20000000a00 */
[----:B------:R-:W-:Y:S01]  /*1680*/  IMAD.U32 R4, RZ, RZ, UR4 ;  /* 0x00000004ff047e24 */ /* 0x000fe2000f8e00ff */
[----:B------:R0:W1:Y:S01]  /*1690*/  LDC.64 R14, c[0x4][R0] ;  /* 0x01000000000e7b82 */ /* 0x0000620000000a00 */
[----:B------:R-:W-:Y:S01]  /*16a0*/  IMAD.U32 R5, RZ, RZ, UR5 ;  /* 0x00000005ff057e24 */ /* 0x000fe2000f8e00ff */
[----:B------:R-:W-:Y:S01]  /*16b0*/  ULDC.64 UR4, c[0x4][0x70] ;  /* 0x01001c0000047ab9 */ /* 0x000fe20000000a00 */
[----:B------:R-:W-:Y:S02]  /*16c0*/  IMAD.U32 R10, RZ, RZ, UR6 ;  /* 0x00000006ff0a7e24 */ /* 0x000fe4000f8e00ff */
[----:B------:R-:W-:Y:S02]  /*16d0*/  IMAD.U32 R6, RZ, RZ, UR4 ;  /* 0x00000004ff067e24 */ /* 0x000fe4000f8e00ff */
[----:B------:R-:W-:-:S02]  /*16e0*/  IMAD.U32 R7, RZ, RZ, UR5 ;  /* 0x00000005ff077e24 */ /* 0x000fc4000f8e00ff */
[----:B------:R-:W-:Y:S02]  /*16f0*/  IMAD.U32 R11, RZ, RZ, UR7 ;  /* 0x00000007ff0b7e24 */ /* 0x000fe4000f8e00ff */
[----:B------:R-:W-:Y:S02]  /*1700*/  IMAD.MOV.U32 R8, RZ, RZ, 0x1e1 ;  /* 0x000001e1ff087424 */ /* 0x000fe400078e00ff */
[----:B------:R-:W-:Y:S02]  /*1710*/  IMAD.MOV.U32 R12, RZ, RZ, 0x1 ;  /* 0x00000001ff0c7424 */ /* 0x000fe400078e00ff */
[----:B0-----:R-:W-:-:S07]  /*1720*/  IMAD.MOV.U32 R13, RZ, RZ, RZ ;  /* 0x000000ffff0d7224 */ /* 0x001fce00078e00ff */
[----:B------:R-:W-:-:S07]  /*1730*/  LEPC R20, `(.L_x_15) ;  /* 0x000000001014794e */ /* 0x000fce0000000000 */
[----:B-1---5:R-:W-:Y:S05]  /*1740*/  CALL.ABS.NOINC R14 ;  /* 0x000000000e007343 */ /* 0x022fea0003c00000 */
.L_x_15:
[----:B------:R-:W-:-:S06]  /*1750*/  ULOP3.LUT UR4, UR40, 0x1, URZ, 0xfc, !UPT ;  /* 0x0000000128047892 */ /* 0x000fcc000f8efc3f */
[----:B0-----:R-:W-:-:S05]  /*1760*/  IMAD.U32 R0, RZ, RZ, UR4 ;  /* 0x00000004ff007e24 */ /* 0x001fca000f8e00ff */
[----:B------:R-:W-:-:S13]  /*1770*/  ISETP.NE.AND P0, PT, R0, 0x3, PT ;  /* 0x000000030000780c */ /* 0x000fda0003f05270 */
[----:B------:R-:W-:Y:S05]  /*1780*/  @!P0 BRA `(.L_x_16) ;  /* 0x0000000000048947 */ /* 0x000fea0003800000 */
[----:B------:R-:W-:Y:S01]  /*1790*/  BPT.TRAP 0x1 ;  /* 0x000000040000795c */ /* 0x000fe20000300000 */
.L_x_16:
[----:B------:R-:W-:Y:S02]  /*17a0*/  IMAD.U32 R3, RZ, RZ, UR49 ;  /* 0x00000031ff037e24 */ /* 0x000fe4000f8e00ff */
[----:B------:R-:W-:-:S03]  /*17b0*/  IMAD.U32 R0, RZ, RZ, UR46 ;  /* 0x0000002eff007e24 */ /* 0x000fc6000f8e00ff */
[----:B------:R-:W-:Y:S02]  /*17c0*/  LEA R3, R3, UR51, 0x3 ;  /* 0x0000003303037c11 */ /* 0x000fe4000f8e18ff */
[----:B------:R-:W-:-:S04]  /*17d0*/  SHF.L.U32 R0, R0, 0x1f, RZ ;  /* 0x0000001f00007819 */ /* 0x000fc800000006ff */
[----:B------:R0:W1:Y:S01]  /*17e0*/  SYNCS.PHASECHK.TRANS64.TRYWAIT P1, [R3+URZ], R0 ;  /* 0x00000000030075a7 */ /* 0x000062000802017f */
[----:B------:R-:W-:Y:S05]  /*17f0*/  @!P0 BRA `(.L_x_17) ;  /* 0x0000000000048947 */ /* 0x000fea0003800000 */
[----:B------:R-:W-:Y:S01]  /*1800*/  BPT.TRAP 0x1 ;  /* 0x000000040000795c */ /* 0x000fe20000300000 */
.L_x_17:
[----:B-1----:R-:W-:Y:S05]  /*1810*/  @P1 BRA `(.L_x_18) ;  /* 0x0000000000081947 */ /* 0x002fea0003800000 */
[----:B------:R-:W1:Y:S02]  /*1820*/  SYNCS.PHASECHK.TRANS64.TRYWAIT P1, [R3+URZ], R0 ;  /* 0x00000000030075a7 */ /* 0x000e64000802017f */
[----:B-1----:R-:W-:Y:S05]  /*1830*/  @!P1 BRA `(.L_x_19) ;  /* 0x0000004c00cc9947 */ /* 0x002fea0003800000 */
.L_x_18:
[----:B------:R-:W-:Y:S05]  /*1840*/  WARPSYNC.ALL ;  /* 0x0000000000007948 */ /* 0x000fea0003800000 */
[----:B------:R-:W-:Y:S01]  /*1850*/  ULEA UR4, UR49, UR45, 0x7 ;  /* 0x0000002d31047291 */ /* 0x000fe2000f8e383f */
[----:B------:R-:W-:Y:S01]  /*1860*/  WARPGROUP.ARRIVE ;  /* 0x00000000000079c5 */ /* 0x000fe20000000000 */
[----:B------:R-:W-:Y:S01]  /*1870*/  ULEA UR6, UR49, UR44, 0x8 ;  /* 0x0000002c31067291 */ /* 0x000fe2000f8e403f */
[----:B01----:R-:W-:Y:S01]  /*1880*/  IMAD.U32 R0, RZ, RZ, UR48 ;  /* 0x00000030ff007e24 */ /* 0x003fe2000f8e00ff */
[----:B------:R-:W-:Y:S01]  /*1890*/  UMOV UR5, 0xc0000010 ;  /* 0xc000001000057882 */ /* 0x000fe20000000000 */
[----:B------:R-:W-:-:S03]  /*18a0*/  UMOV UR7, 0xc0000010 ;  /* 0xc000001000077882 */ /* 0x000fc60000000000 */
[----:B------:R-:W-:-:S03]  /*18b0*/  ISETP.GE.AND P1, PT, R0, 0x1, PT ;  /* 0x000000010000780c */ /* 0x000fc60003f26270 */
[----:B------:R-:W-:Y:S03]  /*18c0*/  IGMMA.64x128x32.S8.S8 R24, gdesc[UR4], RZ, !UPT, gsb0 ;  /* 0x03600000041879f1 */ /* 0x000fe6000c0410ff */
[----:B------:R-:W-:-:S07]  /*18d0*/  WARPGROUP.DEPBAR.LE gsb0, 0x0 ;  /* 0x00008000000079c5 */ /* 0x000fce0000010000 */
[----:B------:R-:W-:Y:S05]  /*18e0*/  @!P1 BRA `(.L_x_20) ;  /* 0x0000000000b89947 */ /* 0x000fea0003800000 */
[----:B------:R-:W-:Y:S01]  /*18f0*/  UIADD3 UR4, UR49, 0x1, URZ ;  /* 0x0000000131047890 */ /* 0x000fe2000fffe03f */
[----:B------:R-:W-:Y:S01]  /*1900*/  IMAD.U32 R0, RZ, RZ, UR48 ;  /* 0x00000030ff007e24 */ /* 0x000fe2000f8e00ff */
[----:B------:R-:W-:Y:S02]  /*1910*/  UMOV UR9, UR49 ;  /* 0x0000003100097c82 */ /* 0x000fe40008000000 */
[----:B------:R-:W-:-:S04]  /*1920*/  UISETP.NE.AND UP0, UPT, UR4, 0x2, UPT ;  /* 0x000000020400788c */ /* 0x000fc8000bf05270 */
[----:B------:R-:W-:Y:S02]  /*1930*/  USEL UR5, URZ, 0x1, UP0 ;  /* 0x000000013f057887 */ /* 0x000fe40008000000 */
[----:B------:R-:W-:Y:S02]  /*1940*/  USEL UR8, UR4, URZ, UP0 ;  /* 0x0000003f04087287 */ /* 0x000fe40008000000 */
[----:B------:R-:W-:-:S06]  /*1950*/  ULOP3.LUT UR5, UR46, UR5, URZ, 0x3c, !UPT ;  /* 0x000000052e057292 */ /* 0x000fcc000f8e3c3f */
[----:B------:R-:W-:-:S07]  /*1960*/  IMAD.U32 R5, RZ, RZ, UR5 ;  /* 0x00000005ff057e24 */ /* 0x000fce000f8e00ff */
.L_x_27:
[----:B01----:R-:W-:Y:S05]  /*1970*/  @!P0 BRA `(.L_x_21) ;  /* 0x0000000000048947 */ /* 0x003fea0003800000 */
[----:B------:R-:W-:Y:S01]  /*1980*/  BPT.TRAP 0x1 ;  /* 0x000000040000795c */ /* 0x000fe20000300000 */
.L_x_21:
[----:B------:R-:W-:Y:S01]  /*1990*/  ULEA UR4, UR8, UR51, 0x3 ;  /* 0x0000003308047291 */ /* 0x000fe2000f8e183f */
[----:B------:R-:W-:-:S08]  /*19a0*/  SHF.L.U32 R3, R5, 0x1f, RZ ;  /* 0x0000001f05037819 */ /* 0x000fd000000006ff */
[----:B------:R0:W1:Y:S01]  /*19b0*/  SYNCS.PHASECHK.TRANS64.TRYWAIT P1, [UR4], R3 ;  /* 0x00000003ff0075a7 */ /* 0x0000620008020144 */
[----:B------:R-:W-:Y:S05]  /*19c0*/  @!P0 BRA `(.L_x_22) ;  /* 0x0000000000048947 */ /* 0x000fea0003800000 */
[----:B------:R-:W-:Y:S01]  /*19d0*/  BPT.TRAP 0x1 ;  /* 0x000000040000795c */ /* 0x000fe20000300000 */
.L_x_22:
[----:B-1----:R-:W-:Y:S05]  /*19e0*/  @P1 BRA `(.L_x_23) ;  /* 0x0000000000081947 */ /* 0x002fea0003800000 */
[----:B------:R-:W1:Y:S02]  /*19f0*/  SYNCS.PHASECHK.TRANS64.TRYWAIT P1, [UR4], R3 ;  /* 0x00000003ff0075a7 */ /* 0x000e640008020144 */
[----:B-1----:R-:W-:Y:S05]  /*1a00*/  @!P1 BRA `(.L_x_24) ;  /* 0x0000004c006c9947 */ /* 0x002fea0003800000 */
.L_x_23:
[----:B------:R-:W-:Y:S01]  /*1a10*/  ULEA UR4, UR8, UR45, 0x7 ;  /* 0x0000002d08047291 */ /* 0x000fe2000f8e383f */
[----:B------:R-:W-:Y:S01]  /*1a20*/  WARPGROUP.ARRIVE ;  /* 0x00000000000079c5 */ /* 0x000fe20000000000 */
[----:B------:R-:W-:Y:S01]  /*1a30*/  ULEA UR6, UR8, UR44, 0x8 ;  /* 0x0000002c08067291 */ /* 0x000fe2000f8e403f */
[----:B------:R-:W-:Y:S01]  /*1a40*/  UMOV UR5, 0xc0000010 ;  /* 0xc000001000057882 */ /* 0x000fe20000000000 */
[----:B------:R-:W-:-:S07]  /*1a50*/  UMOV UR7, 0xc0000010 ;  /* 0xc000001000077882 */ /* 0x000fce0000000000 */
[----:B------:R-:W-:Y:S03]  /*1a60*/  IGMMA.64x128x32.S8.S8 R24, gdesc[UR4], R24, gsb0 ;  /* 0x03600000041879f1 */ /* 0x000fe60008041018 */
[----:B------:R-:W-:Y:S02]  /*1a70*/  WARPGROUP.DEPBAR.LE gsb0, 0x0 ;  /* 0x00008000000079c5 */ /* 0x000fe40000010000 */
[----:B------:R-:W-:Y:S05]  /*1a80*/  @!P0 BRA `(.L_x_25) ;  /* 0x0000000000048947 */ /* 0x000fea0003800000 */
[----:B------:R-:W-:Y:S01]  /*1a90*/  BPT.TRAP 0x1 ;  /* 0x000000040000795c */ /* 0x000fe20000300000 */
.L_x_25:
[----:B------:R-:W-:Y:S02]  /*1aa0*/  UISETP.GT.U32.AND UP0, UPT, UR40, 0x1, UPT ;  /* 0x000000012800788c */ /* 0x000fe4000bf04070 */
[----:B------:R-:W-:-:S04]  /*1ab0*/  ULEA UR4, UR9, UR51, 0x3 ;  /* 0x0000003309047291 */ /* 0x000fc8000f8e183f */
[----:B------:R-:W-:Y:S01]  /*1ac0*/  UIADD3 UR4, UR4, 0x10, URZ ;  /* 0x0000001004047890 */ /* 0x000fe2000fffe03f */
[----:B------:R-:W-:-:S03]  /*1ad0*/  PLOP3.LUT P1, PT, PT, PT, UP0, 0x80, 0x0 ;  /* 0x000000000000781c */ /* 0x000fc60003f2f008 */
[----:B------:R-:W-:-:S09]  /*1ae0*/  UPRMT UR4, URZ, 0x654, UR4 ;  /* 0x000006543f047896 */ /* 0x000fd20008000004 */
[----:B------:R-:W-:Y:S01]  /*1af0*/  SYNCS.ARRIVE.TRANS64.RED.A1T0 RZ, [UR4], RZ ;  /* 0x000000ffffff79a7 */ /* 0x000fe20008100404 */
[----:B------:R-:W-:Y:S05]  /*1b00*/  @P1 BRA `(.L_x_26) ;  /* 0x0000000000041947 */ /* 0x000fea0003800000 */
[----:B------:R-:W-:Y:S01]  /*1b10*/  BPT.TRAP 0x1 ;  /* 0x000000040000795c */ /* 0x000fe20000300000 */
.L_x_26:
[----:B------:R-:W-:Y:S01]  /*1b20*/  UIADD3 UR8, UR8, 0x1, URZ ;  /* 0x0000000108087890 */ /* 0x000fe2000fffe03f */
[C---:B------:R-:W-:Y:S01]  /*1b30*/  ISETP.GT.AND P1, PT, R0.reuse, 0x1, PT ;  /* 0x000000010000780c */ /* 0x040fe20003f24270 */
[----:B------:R-:W-:Y:S01]  /*1b40*/  UIADD3 UR9, UR9, 0x1, URZ ;  /* 0x0000000109097890 */ /* 0x000fe2000fffe03f */
[----:B------:R-:W-:Y:S01]  /*1b50*/  VIADD R0, R0, 0xffffffff ;  /* 0xffffffff00007836 */ /* 0x000fe20000000000 */
[----:B------:R-:W-:Y:S02]  /*1b60*/  UISETP.NE.AND UP0, UPT, UR8, 0x2, UPT ;  /* 0x000000020800788c */ /* 0x000fe4000bf05270 */
[----:B------:R-:W-:Y:S02]  /*1b70*/  UISETP.NE.AND UP1, UPT, UR9, 0x2, UPT ;  /* 0x000000020900788c */ /* 0x000fe4000bf25270 */
[----:B------:R-:W-:Y:S02]  /*1b80*/  USEL UR4, URZ, 0x1, UP0 ;  /* 0x000000013f047887 */ /* 0x000fe40008000000 */
[----:B------:R-:W-:-:S02]  /*1b90*/  USEL UR8, UR8, URZ, UP0 ;  /* 0x0000003f08087287 */ /* 0x000fc40008000000 */
[----:B------:R-:W-:Y:S02]  /*1ba0*/  USEL UR9, UR9, URZ, UP1 ;  /* 0x0000003f09097287 */ /* 0x000fe40008800000 */
[----:B------:R-:W-:Y:S01]  /*1bb0*/  LOP3.LUT R5, R5, UR4, RZ, 0x3c, !PT ;  /* 0x0000000405057c12 */ /* 0x000fe2000f8e3cff */
[----:B------:R-:W-:Y:S09]  /*1bc0*/  @P1 BRA `(.L_x_27) ;  /* 0xfffffffc00681947 */ /* 0x000ff2000383ffff */
.L_x_20:
[----:B------:R-:W-:Y:S01]  /*1bd0*/  ULDC UR6, c[0x0][0x28c] ;  /* 0x0000a30000067ab9 */ /* 0x000fe20000000800 */
[----:B------:R2:W-:Y:S01]  /*1be0*/  SYNCS.ARRIVE.TRANS64.A1T0 RZ, [R98+UR52], RZ ;  /* 0x000000ff62ff79a7 */ /* 0x0005e20008100034 */
[----:B------:R-:W-:-:S06]  /*1bf0*/  UISETP.GE.AND UP0, UPT, UR6, 0x1, UPT ;  /* 0x000000010600788c */ /* 0x000fcc000bf06270 */
[----:B------:R-:W-:-:S13]  /*1c00*/  PLOP3.LUT P1, PT, PT, PT, UP0, 0x80, 0x0 ;  /* 0x000000000000781c */ /* 0x000fda0003f2f008 */
[----:B--2---:R-:W-:Y:S05]  /*1c10*/  @!P1 BRA `(.L_x_28) ;  /* 0x0000000000309947 */ /* 0x004fea0003800000 */
[----:B------:R-:W-:Y:S05]  /*1c20*/  @!P0 BRA `(.L_x_29) ;  /* 0x0000000000048947 */ /* 0x000fea0003800000 */
[----:B------:R-:W-:Y:S01]  /*1c30*/  BPT.TRAP 0x1 ;  /* 0x000000040000795c */ /* 0x000fe20000300000 */
.L_x_29:
[----:B------:R-:W-:Y:S02]  /*1c40*/  UIADD3 UR4, UR48, UR49, URZ ;  /* 0x0000003130047290 */ /* 0x000fe4000fffe03f */
[----:B------:R-:W-:Y:S02]  /*1c50*/  UISETP.GT.U32.AND UP0, UPT, UR40, 0x1, UPT ;  /* 0x000000012800788c */ /* 0x000fe4000bf04070 */
[----:B------:R-:W-:-:S04]  /*1c60*/  USHF.L.U32 UR4, UR4, 0x3, URZ ;  /* 0x0000000304047899 */ /* 0x000fc8000800063f */
[----:B------:R-:W-:Y:S01]  /*1c70*/  ULOP3.LUT UR4, UR4, 0x8, URZ, 0xc0, !UPT ;  /* 0x0000000804047892 */ /* 0x000fe2000f8ec03f */
[----:B------:R-:W-:-:S03]  /*1c80*/  PLOP3.LUT P0, PT, PT, PT, UP0, 0x80, 0x0 ;  /* 0x000000000000781c */ /* 0x000fc60003f0f008 */
[----:B------:R-:W-:-:S04]  /*1c90*/  UIADD3 UR4, UR51, 0x10, UR4 ;  /* 0x0000001033047890 */ /* 0x000fc8000fffe004 */
[----:B------:R-:W-:-:S09]  /*1ca0*/  UPRMT UR4, URZ, 0x654, UR4 ;  /* 0x000006543f047896 */ /* 0x000fd20008000004 */
[----:B------:R-:W-:Y:S01]  /*1cb0*/  SYNCS.ARRIVE.TRANS64.RED.A1T0 RZ, [UR4], RZ ;  /* 0x000000ffffff79a7 */ /* 0x000fe20008100404 */
[----:B------:R-:W-:Y:S05]  /*1cc0*/  @P0 BRA `(.L_x_28) ;  /* 0x0000000000040947 */ /* 0x000fea0003800000 */
[----:B------:R-:W-:Y:S01]  /*1cd0*/  BPT.TRAP 0x1 ;  /* 0x000000040000795c */ /* 0x000fe20000300000 */
.L_x_28:
[----:B------:R-:W-:Y:S01]  /*1ce0*/  SHF.L.U32 R0, R97, 0x1f, RZ ;  /* 0x0000001f61007819 */ /* 0x000fe200000006ff */
[----:B------:R-:W-:Y:S01]  /*1cf0*/  ULEA UR7, UR42, UR49, 0x1 ;  /* 0x000000312a077291 */ /* 0x000fe2000f8e083f */
[----:B------:R-:W-:Y:S01]  /*1d00*/  IMAD.SHL.U32 R11, R18, 0x80, RZ ;  /* 0x00000080120b7824 */ /* 0x000fe200078e00ff */
[----:B------:R-:W-:Y:S01]  /*1d10*/  SHF.R.S32.HI R10, RZ, 0x1f, R2 ;  /* 0x0000001fff0a7819 */ /* 0x000fe20000011402 */
[----:B------:R-:W2:Y:S01]  /*1d20*/  SYNCS.PHASECHK.TRANS64.TRYWAIT P0, [R93+URZ+0x8], R0 ;  /* 0x000008005d0075a7 */ /* 0x000ea2000800017f */
[----:B------:R-:W-:Y:S02]  /*1d30*/  USHF.R.U32.HI UR4, URZ, 0x1, UR7 ;  /* 0x000000013f047899 */ /* 0x000fe40008011607 */
[----:B------:R-:W-:Y:S02]  /*1d40*/  UISETP.GT.U32.AND UP0, UPT, UR7, 0x1, UPT ;  /* 0x000000010700788c */ /* 0x000fe4000bf04070 */
[----:B------:R-:W-:Y:S02]  /*1d50*/  ULOP3.LUT UR5, UR4, 0x1, URZ, 0xc0, !UPT ;  /* 0x0000000104057892 */ /* 0x000fe4000f8ec03f */
[----:B------:R-:W-:-:S02]  /*1d60*/  UIADD3 UR4, UR6, 0x3e, URZ ;  /* 0x0000003e06047890 */ /* 0x000fc4000fffe03f */
[----:B------:R-:W-:Y:S02]  /*1d70*/  UISETP.NE.U32.AND UP1, UPT, UR5, 0x1, UPT ;  /* 0x000000010500788c */ /* 0x000fe4000bf25070 */
[----:B------:R-:W-:Y:S02]  /*1d80*/  UISETP.LT.U32.AND UP0, UPT, UR4, 0x3f, UP0 ;  /* 0x0000003f0400788c */ /* 0x000fe40008701070 */
[----:B------:R-:W-:Y:S02]  /*1d90*/  UISETP.GT.U32.AND UP1, UPT, UR4, 0x3e, !UP1 ;  /* 0x0000003e0400788c */ /* 0x000fe4000cf24070 */
[----:B------:R-:W-:Y:S02]  /*1da0*/  USEL UR5, URZ, 0x1, !UP0 ;  /* 0x000000013f057887 */ /* 0x000fe4000c000000 */
[----:B------:R-:W-:-:S04]  /*1db0*/  USEL UR4, URZ, 0x1, !UP1 ;  /* 0x000000013f047887 */ /* 0x000fc8000c800000 */
[----:B------:R-:W-:Y:S01]  /*1dc0*/  ULOP3.LUT UR46, UR4, UR46, UR5, 0x96, !UPT ;  /* 0x0000002e042e7292 */ /* 0x000fe2000f8e9605 */
[----:B--2---:R-:W-:Y:S11]  /*1dd0*/  @!P0 BRA `(.L_x_30) ;  /* 0x0000004800908947 */ /* 0x004ff60003800000 */
.L_x_186:
[----:B--2---:R-:W-:Y:S01]  /*1de0*/  IMAD.SHL.U32 R0, R19, 0x40, RZ ;  /* 0x0000004013007824 */ /* 0x004fe200078e00ff */
[----:B------:R-:W-:Y:S01]  /*1df0*/  ULDC UR6, c[0x0][0x284] ;  /* 0x0000a10000067ab9 */ /* 0x000fe20000000800 */
[----:B------:R-:W-:Y:S01]  /*1e00*/  ULDC.64 UR4, c[0x0][0x5d0] ;  /* 0x0001740000047ab9 */ /* 0x000fe20000000a00 */
[----:B------:R-:W-:Y:S01]  /*1e10*/  SHF.R.S32.HI R15, RZ, 0x1f, R11 ;  /* 0x0000001fff0f7819 */ /* 0x000fe2000001140b */
[----:B01----:R-:W-:Y:S01]  /*1e20*/  IMAD R3, R10, UR4, RZ ;  /* 0x000000040a037c24 */ /* 0x003fe2000f8e02ff */
[----:B------:R-:W-:Y:S01]  /*1e30*/  ISETP.GE.AND P0, PT, R0, UR6, PT ;  /* 0x0000000600007c0c */ /* 0x000fe2000bf06270 */
[C---:B------:R-:W-:Y:S01]  /*1e40*/  IMAD.WIDE.U32 R4, R2.reuse, UR4, R90 ;  /* 0x0000000402047c25 */ /* 0x040fe2000f8e005a */
[----:B------:R-:W-:Y:S01]  /*1e50*/  ULDC UR4, c[0x0][0x288] ;  /* 0x0000a20000047ab9 */ /* 0x000fe20000000800 */
[----:B------:R-:W-:Y:S01]  /*1e60*/  ULOP3.LUT UR49, UR49, 0x1, URZ, 0xc0, !UPT ;  /* 0x0000000131317892 */ /* 0x000fe2000f8ec03f */
[C---:B------:R-:W-:Y:S01]  /*1e70*/  ISETP.GE.OR P0, PT, R11.reuse, UR4, P0 ;  /* 0x000000040b007c0c */ /* 0x040fe20008706670 */
[----:B------:R-:W-:Y:S01]  /*1e80*/  IMAD R3, R2, UR5, R3 ;  /* 0x0000000502037c24 */ /* 0x000fe2000f8e0203 */
[----:B------:R-:W-:-:S04]  /*1e90*/  IADD3 R4, P1, R11, R4, RZ ;  /* 0x000000040b047210 */ /* 0x000fc80007f3e0ff */
[----:B------:R-:W-:-:S07]  /*1ea0*/  IADD3.X R5, R15, R5, R3, P1, !PT ;  /* 0x000000050f057210 */ /* 0x000fce0000ffe403 */
[----:B------:R-:W-:Y:S05]  /*1eb0*/  @P0 BRA `(.L_x_31) ;  /* 0x0000003000ac0947 */ /* 0x000fea0003800000 */
[----:B------:R-:W0:Y:S01]  /*1ec0*/  LDC.64 R8, c[0x0][0x5c8] ;  /* 0x00017200ff087b82 */ /* 0x000e220000000a00 */
[----:B------:R-:W-:Y:S01]  /*1ed0*/  IMAD.WIDE R12, R19, 0x40, R88 ;  /* 0x00000040130c7825 */ /* 0x000fe200078e0258 */
[----:B------:R-:W-:Y:S01]  /*1ee0*/  ULDC.64 UR4, c[0x0][0x5c0] ;  /* 0x0001700000047ab9 */ /* 0x000fe20000000a00 */
[----:B------:R-:W-:Y:S02]  /*1ef0*/  BSSY B0, `(.L_x_31) ;  /* 0x0000327000007945 */ /* 0x000fe40003800000 */
[----:B------:R-:W-:Y:S02]  /*1f00*/  IMAD.IADD R18, R95, 0x1, -R0 ;  /* 0x000000015f127824 */ /* 0x000fe400078e0a00 */
[----:B------:R-:W-:Y:S02]  /*1f10*/  IMAD.IADD R14, R92, 0x1, -R11 ;  /* 0x000000015c0e7824 */ /* 0x000fe400078e0a0b */
[-C--:B0-----:R-:W-:Y:S02]  /*1f20*/  IMAD R3, R13, R8.reuse, RZ ;  /* 0x000000080d037224 */ /* 0x081fe400078e02ff */
[----:B------:R-:W-:-:S04]  /*1f30*/  IMAD.WIDE.U32 R4, R12, R8, R4 ;  /* 0x000000080c047225 */ /* 0x000fc800078e0004 */
[----:B------:R-:W-:Y:S01]  /*1f40*/  IMAD R3, R12, R9, R3 ;  /* 0x000000090c037224 */ /* 0x000fe200078e0203 */
[----:B------:R-:W-:-:S03]  /*1f50*/  IADD3 R4, P0, R4, UR4, RZ ;  /* 0x0000000404047c10 */ /* 0x000fc6000ff1e0ff */
[----:B------:R-:W-:Y:S01]  /*1f60*/  IMAD.IADD R3, R5, 0x1, R3 ;  /* 0x0000000105037824 */ /* 0x000fe200078e0203 */
[----:B------:R-:W-:-:S04]  /*1f70*/  LEA R6, P1, R8, R4, 0x3 ;  /* 0x0000000408067211 */ /* 0x000fc800078218ff */
[----:B------:R-:W-:Y:S02]  /*1f80*/  IADD3.X R5, R3, UR5, RZ, P0, !PT ;  /* 0x0000000503057c10 */ /* 0x000fe400087fe4ff */
[----:B-----5:R-:W-:Y:S02]  /*1f90*/  ISETP.NE.AND P0, PT, R23, RZ, PT ;  /* 0x000000ff1700720c */ /* 0x020fe40003f05270 */
[----:B------:R-:W-:-:S11]  /*1fa0*/  LEA.HI.X R7, R8, R5, R9, 0x3, P1 ;  /* 0x0000000508077211 */ /* 0x000fd600008f1c09 */
[----:B------:R-:W-:Y:S05]  /*1fb0*/  @!P0 BRA `(.L_x_32) ;  /* 0x0000002400608947 */ /* 0x000fea0003800000 */
[----:B------:R-:W0:Y:S01]  /*1fc0*/  LDC.64 R20, c[0x0][0x5b0] ;  /* 0x00016c00ff147b82 */ /* 0x000e220000000a00 */
[----:B------:R-:W-:Y:S01]  /*1fd0*/  ULDC.64 UR4, c[0x0][0x5b8] ;  /* 0x00016e0000047ab9 */ /* 0x000fe20000000a00 */
[----:B------:R-:W-:Y:S01]  /*1fe0*/  ISETP.GE.AND P1, PT, R18, 0x1, PT ;  /* 0x000000011200780c */ /* 0x000fe20003f26270 */
[----:B------:R-:W-:Y:S01]  /*1ff0*/  IMAD.WIDE.U32 R8, R2, UR4, R90 ;  /* 0x0000000402087c25 */ /* 0x000fe2000f8e005a */
[----:B------:R-:W-:Y:S02]  /*2000*/  BSSY B1, `(.L_x_33) ;  /* 0x000000e000017945 */ /* 0x000fe40003800000 */
[----:B------:R-:W-:Y:S01]  /*2010*/  ISETP.LT.OR P2, PT, R14, 0x1, !P1 ;  /* 0x000000010e00780c */ /* 0x000fe20004f41670 */
[----:B------:R-:W-:Y:S01]  /*2020*/  IMAD R3, R10, UR4, RZ ;  /* 0x000000040a037c24 */ /* 0x000fe2000f8e02ff */
[----:B------:R-:W1:Y:S01]  /*2030*/  LDC.64 R100, c[0x0][0x5a8] ;  /* 0x00016a00ff647b82 */ /* 0x000e620000000a00 */
[----:B------:R-:W-:Y:S02]  /*2040*/  IADD3 R10, P0, R11, R8, RZ ;  /* 0x000000080b0a7210 */ /* 0x000fe40007f1e0ff */
[----:B------:R-:W-:-:S05]  /*2050*/  IMAD R3, R2, UR5, R3 ;  /* 0x0000000502037c24 */ /* 0x000fca000f8e0203 */
[----:B------:R-:W-:Y:S01]  /*2060*/  IADD3.X R11, R15, R9, R3, P0, !PT ;  /* 0x000000090f0b7210 */ /* 0x000fe200007fe403 */
[-C--:B0-----:R-:W-:Y:S02]  /*2070*/  IMAD R0, R13, R20.reuse, RZ ;  /* 0x000000140d007224 */ /* 0x081fe400078e02ff */
[----:B------:R-:W-:-:S04]  /*2080*/  IMAD.WIDE.U32 R2, R12, R20, R10 ;  /* 0x000000140c027225 */ /* 0x000fc800078e000a */
[----:B------:R-:W-:Y:S01]  /*2090*/  IMAD R19, R12, R21, R0 ;  /* 0x000000150c137224 */ /* 0x000fe200078e0200 */
[----:B-1----:R-:W-:-:S04]  /*20a0*/  IADD3 R2, P0, R2, R100, RZ ;  /* 0x0000006402027210 */ /* 0x002fc80007f1e0ff */
[----:B------:R-:W-:Y:S01]  /*20b0*/  IADD3.X R3, R101, R3, R19, P0, !PT ;  /* 0x0000000365037210 */ /* 0x000fe200007fe413 */
[----:B------:R-:W-:Y:S08]  /*20c0*/  @P2 BRA `(.L_x_34) ;  /* 0x0000000000042947 */ /* 0x000ff00003800000 */
[----:B------:R0:W5:Y:S02]  /*20d0*/  LDG.E.U8 R96, desc[UR38][R2.64] ;  /* 0x0000002602607981 */ /* 0x000164000c1e1100 */
.L_x_34:
[----:B------:R-:W-:Y:S05]  /*20e0*/  BSYNC B1 ;  /* 0x0000000000017941 */ /* 0x000fea0003800000 */
.L_x_33:
[----:B-----5:R-:W-:Y:S01]  /*20f0*/  LOP3.LUT R0, R96, 0xffff, RZ, 0xc0, !PT ;  /* 0x0000ffff60007812 */ /* 0x020fe200078ec0ff */
[----:B------:R-:W-:Y:S01]  /*2100*/  IMAD.SHL.U32 R8, R20, 0x8, RZ ;  /* 0x0000000814087824 */ /* 0x000fe200078e00ff */
[----:B------:R-:W-:Y:S01]  /*2110*/  ISETP.LT.OR P5, PT, R14, 0x2, !P1 ;  /* 0x000000020e00780c */ /* 0x000fe20004fa1670 */
[----:B------:R-:W-:Y:S01]  /*2120*/  BSSY B1, `(.L_x_35) ;  /* 0x000000e000017945 */ /* 0x000fe20003800000 */
[----:B------:R-:W-:Y:S02]  /*2130*/  PRMT R0, R0, 0x8880, RZ ;  /* 0x0000888000007816 */ /* 0x000fe400000000ff */
[----:B------:R-:W-:Y:S02]  /*2140*/  SHF.L.U64.HI R9, R20, 0x3, R21 ;  /* 0x0000000314097819 */ /* 0x000fe40000010215 */
[----:B------:R-:W-:Y:S01]  /*2150*/  ISETP.GE.AND P0, PT, R18, 0x9, PT ;  /* 0x000000091200780c */ /* 0x000fe20003f06270 */
[----:B------:R-:W-:Y:S02]  /*2160*/  IMAD R13, R0, R23, RZ ;  /* 0x00000017000d7224 */ /* 0x000fe400078e02ff */
[----:B------:R-:W-:-:S04]  /*2170*/  IMAD.WIDE.U32 R8, R12, R20, R8 ;  /* 0x000000140c087225 */ /* 0x000fc800078e0008 */
[----:B------:R-:W-:Y:S01]  /*2180*/  @!P2 IMAD R15, R24, R22, R13 ;  /* 0x00000016180fa224 */ /* 0x000fe200078e020d */
[----:B------:R-:W-:Y:S01]  /*2190*/  IADD3 R8, P3, P4, R10, R100, R8 ;  /* 0x000000640a087210 */ /* 0x000fe20007c7e008 */
[----:B------:R-:W-:-:S03]  /*21a0*/  IMAD.IADD R12, R19, 0x1, R9 ;  /* 0x00000001130c7824 */ /* 0x000fc600078e0209 */
[----:B------:R1:W-:Y:S01]  /*21b0*/  @!P2 STG.E.U8 desc[UR38][R4.64], R15 ;  /* 0x0000000f0400a986 */ /* 0x0003e2000c101126 */
[----:B------:R-:W-:Y:S08]  /*21c0*/  @P5 BRA `(.L_x_36) ;  /* 0x00000000000c5947 */ /* 0x000ff00003800000 */
[----:B------:R-:W2:Y:S02]  /*21d0*/  LDG.E.U8 R96, desc[UR38][R2.64+0x1] ;  /* 0x0000012602607981 */ /* 0x000ea4000c1e1100 */
[----:B--2---:R-:W-:-:S05]  /*21e0*/  PRMT R0, R96, 0x8880, RZ ;  /* 0x0000888060007816 */ /* 0x004fca00000000ff */
[----:B------:R-:W-:-:S07]  /*21f0*/  IMAD R13, R0, R23, RZ ;  /* 0x00000017000d7224 */ /* 0x000fce00078e02ff */
.L_x_36:
[----:B------:R-:W-:Y:S05]  /*2200*/  BSYNC B1 ;  /* 0x0000000000017941 */ /* 0x000fea0003800000 */
.L_x_35:
[C---:B------:R-:W-:Y:S01]  /*2210*/  ISETP.LT.OR P2, PT, R14.reuse, 0x1, !P0 ;  /* 0x000000010e00780c */ /* 0x040fe20004741670 */
[----:B------:R-:W-:Y:S01]  /*2220*/  @!P5 IMAD R25, R25, R22, R13 ;  /* 0x000000161919d224 */ /* 0x000fe200078e020d */
[----:B------:R-:W-:Y:S01]  /*2230*/  BSSY B1, `(.L_x_37) ;  /* 0x000000b000017945 */ /* 0x000fe20003800000 */
[----:B------:R-:W-:Y:S02]  /*2240*/  IADD3.X R9, R11, R101, R12, P3, P4 ;  /* 0x000000650b097210 */ /* 0x000fe40001fe840c */
[C---:B------:R-:W-:Y:S01]  /*2250*/  ISETP.LT.OR P4, PT, R14.reuse, 0x2, !P0 ;  /* 0x000000020e00780c */ /* 0x040fe20004781670 */
[----:B------:R2:W-:Y:S01]  /*2260*/  @!P5 STG.E.U8 desc[UR38][R4.64+0x1], R25 ;  /* 0x000001190400d986 */ /* 0x0005e2000c101126 */
[C---:B------:R-:W-:Y:S02]  /*2270*/  ISETP.LT.OR P5, PT, R14.reuse, 0x9, !P1 ;  /* 0x000000090e00780c */ /* 0x040fe40004fa1670 */
[C---:B------:R-:W-:Y:S02]  /*2280*/  ISETP.LT.OR P6, PT, R14.reuse, 0xa, !P1 ;  /* 0x0000000a0e00780c */ /* 0x040fe40004fc1670 */
[----:B------:R-:W-:-:S02]  /*2290*/  ISETP.LT.OR P3, PT, R14, 0x9, !P0 ;  /* 0x000000090e00780c */ /* 0x000fc40004761670 */
[----:B------:R-:W-:Y:S11]  /*22a0*/  @P2 BRA `(.L_x_38) ;  /* 0x00000000000c2947 */ /* 0x000ff60003800000 */
[----:B------:R-:W3:Y:S02]  /*22b0*/  LDG.E.U8 R96, desc[UR38][R8.64] ;  /* 0x0000002608607981 */ /* 0x000ee4000c1e1100 */
[----:B---3--:R-:W-:-:S05]  /*22c0*/  PRMT R0, R96, 0x8880, RZ ;  /* 0x0000888060007816 */ /* 0x008fca00000000ff */
[----:B------:R-:W-:-:S07]  /*22d0*/  IMAD R13, R0, R23, RZ ;  /* 0x00000017000d7224 */ /* 0x000fce00078e02ff */
.L_x_38:
[----:B------:R-:W-:Y:S05]  /*22e0*/  BSYNC B1 ;  /* 0x0000000000017941 */ /* 0x000fea0003800000 */
.L_x_37:
[----:B------:R-:W-:Y:S01]  /*22f0*/  @!P2 IMAD R11, R26, R22, R13 ;  /* 0x000000161a0ba224 */ /* 0x000fe200078e020d */
[----:B------:R-:W-:Y:S04]  /*2300*/  BSSY B1, `(.L_x_39) ;  /* 0x0000006000017945 */ /* 0x000fe80003800000 */
[----:B------:R3:W-:Y:S01]  /*2310*/  @!P2 STG.E.U8 desc[UR38][R6.64], R11 ;  /* 0x0000000b0600a986 */ /* 0x0007e2000c101126 */
[----:B------:R-:W-:Y:S05]  /*2320*/  @P4 BRA `(.L_x_40) ;  /* 0x00000000000c4947 */ /* 0x000fea0003800000 */
[----:B------:R-:W4:Y:S02]  /*2330*/  LDG.E.U8 R96, desc[UR38][R8.64+0x1] ;  /* 0x0000012608607981 */ /* 0x000f24000c1e1100 */
[----:B----4-:R-:W-:-:S05]  /*2340*/  PRMT R0, R96, 0x8880, RZ ;  /* 0x0000888060007816 */ /* 0x010fca00000000ff */
[----:B------:R-:W-:-:S07]  /*2350*/  IMAD R13, R0, R23, RZ ;  /* 0x00000017000d7224 */ /* 0x000fce00078e02ff */
.L_x_40:
[----:B------:R-:W-:Y:S05]  /*2360*/  BSYNC B1 ;  /* 0x0000000000017941 */ /* 0x000fea0003800000 */
.L_x_39:
[----:B------:R-:W-:Y:S01]  /*2370*/  @!P4 IMAD R27, R27, R22, R13 ;  /* 0x000000161b1bc224 */ /* 0x000fe200078e020d */
[----:B------:R-:W-:Y:S04]  /*2380*/  BSSY B1, `(.L_x_41) ;  /* 0x0000006000017945 */ /* 0x000fe80003800000 */
[----:B------:R4:W-:Y:S01]  /*2390*/  @!P4 STG.E.U8 desc[UR38][R6.64+0x1], R27 ;  /* 0x0000011b0600c986 */ /* 0x0009e2000c101126 */
[----:B------:R-:W-:Y:S05]  /*23a0*/  @P5 BRA `(.L_x_42) ;  /* 0x00000000000c5947 */ /* 0x000fea0003800000 */
[----:B------:R-:W5:Y:S02]  /*23b0*/  LDG.E.U8 R96, desc[UR38][R2.64+0x8] ;  /* 0x0000082602607981 */ /* 0x000f64000c1e1100 */
[----:B-----5:R-:W-:-:S05]  /*23c0*/  PRMT R0, R96, 0x8880, RZ ;  /* 0x0000888060007816 */ /* 0x020fca00000000ff */
[----:B------:R-:W-:-:S07]  /*23d0*/  IMAD R13, R0, R23, RZ ;  /* 0x00000017000d7224 */ /* 0x000fce00078e02ff */
.L_x_42:
[----:B------:R-:W-:Y:S05]  /*23e0*/  BSYNC B1 ;  /* 0x0000000000017941 */ /* 0x000fea0003800000 */
.L_x_41:
[----:B---3--:R-:W-:Y:S01]  /*23f0*/  @!P5 IMAD R11, R28, R22, R13 ;  /* 0x000000161c0bd224 */ /* 0x008fe200078e020d */
[----:B------:R-:W-:Y:S04]  /*2400*/  BSSY B1, `(.L_x_43) ;  /* 0x0000006000017945 */ /* 0x000fe80003800000 */
[----:B------:R3:W-:Y:S01]  /*2410*/  @!P5 STG.E.U8 desc[UR38][R4.64+0x8], R11 ;  /* 0x0000080b0400d986 */ /* 0x0007e2000c101126 */
[----:B------:R-:W-:Y:S05]  /*2420*/  @P6 BRA `(.L_x_44) ;  /* 0x00000000000c6947 */ /* 0x000fea0003800000 */
[----:B------:R-:W5:Y:S02]  /*2430*/  LDG.E.U8 R96, desc[UR38][R2.64+0x9] ;  /* 0x0000092602607981 */ /* 0x000f64000c1e1100 */
[----:B-----5:R-:W-:-:S05]  /*2440*/  PRMT R0, R96, 0x8880, RZ ;  /* 0x0000888060007816 */ /* 0x020fca00000000ff */
[----:B------:R-:W-:-:S07]  /*2450*/  IMAD R13, R0, R23, RZ ;  /* 0x00000017000d7224 */ /* 0x000fce00078e02ff */
.L_x_44:
[----:B------:R-:W-:Y:S05]  /*2460*/  BSYNC B1 ;  /* 0x0000000000017941 */ /* 0x000fea0003800000 */
.L_x_43:
[----:B------:R-:W-:Y:S01]  /*2470*/  @!P6 IMAD R29, R29, R22, R13 ;  /* 0x000000161d1de224 */ /* 0x000fe200078e020d */
[----:B------:R-:W-:Y:S04]  /*2480*/  BSSY B1, `(.L_x_45) ;  /* 0x0000006000017945 */ /* 0x000fe80003800000 */
[----:B------:R0:W-:Y:S01]  /*2490*/  @!P6 STG.E.U8 desc[UR38][R4.64+0x9], R29 ;  /* 0x0000091d0400e986 */ /* 0x0001e2000c101126 */
[----:B------:R-:W-:Y:S05]  /*24a0*/  @P3 BRA `(.L_x_46) ;  /* 0x00000000000c3947 */ /* 0x000fea0003800000 */
[----:B------:R-:W5:Y:S02]  /*24b0*/  LDG.E.U8 R96, desc[UR38][R8.64+0x8] ;  /* 0x0000082608607981 */ /* 0x000f64000c1e1100 */
[----:B-----5:R-:W-:-:S05]  /*24c0*/  PRMT R0, R96, 0x8880, RZ ;  /* 0x0000888060007816 */ /* 0x020fca00000000ff */
[----:B------:R-:W-:-:S07]  /*24d0*/  IMAD R13, R0, R23, RZ ;  /* 0x00000017000d7224 */ /* 0x000fce00078e02ff */
.L_x_46:
[----:B------:R-:W-:Y:S05]  /*24e0*/  BSYNC B1 ;  /* 0x0000000000017941 */ /* 0x000fea0003800000 */
.L_x_45:
[----:B------:R-:W-:Y:S01]  /*24f0*/  ISETP.LT.OR P5, PT, R14, 0xa, !P0 ;  /* 0x0000000a0e00780c */ /* 0x000fe200047a1670 */
[----:B---3--:R-:W-:Y:S01]  /*2500*/  @!P3 IMAD R11, R30, R22, R13 ;  /* 0x000000161e0bb224 */ /* 0x008fe200078e020d */
[----:B------:R-:W-:Y:S01]  /*2510*/  BSSY B1, `(.L_x_47) ;  /* 0x000000a000017945 */ /* 0x000fe20003800000 */
[C---:B------:R-:W-:Y:S02]  /*2520*/  ISETP.LT.OR P4, PT, R14.reuse, 0x11, !P1 ;  /* 0x000000110e00780c */ /* 0x040fe40004f81670 */
[C---:B------:R-:W-:Y:S01]  /*2530*/  ISETP.LT.OR P6, PT, R14.reuse, 0x11, !P0 ;  /* 0x000000110e00780c */ /* 0x040fe200047c1670 */
[----:B------:R3:W-:Y:S01]  /*2540*/  @!P3 STG.E.U8 desc[UR38][R6.64+0x8], R11 ;  /* 0x0000080b0600b986 */ /* 0x0007e2000c101126 */
[C---:B------:R-:W-:Y:S02]  /*2550*/  ISETP.LT.OR P3, PT, R14.reuse, 0x12, !P1 ;  /* 0x000000120e00780c */ /* 0x040fe40004f61670 */
[----:B------:R-:W-:-:S04]  /*2560*/  ISETP.LT.OR P2, PT, R14, 0x12, !P0 ;  /* 0x000000120e00780c */ /* 0x000fc80004741670 */
[----:B------:R-:W-:Y:S09]  /*2570*/  @P5 BRA `(.L_x_48) ;  /* 0x00000000000c5947 */ /* 0x000ff20003800000 */
[----:B------:R-:W5:Y:S02]  /*2580*/  LDG.E.U8 R96, desc[UR38][R8.64+0x9] ;  /* 0x0000092608607981 */ /* 0x000f64000c1e1100 */
[----:B-----5:R-:W-:-:S05]  /*2590*/  PRMT R0, R96, 0x8880, RZ ;  /* 0x0000888060007816 */ /* 0x020fca00000000ff */
[----:B------:R-:W-:-:S07]  /*25a0*/  IMAD R13, R0, R23, RZ ;  /* 0x00000017000d7224 */ /* 0x000fce00078e02ff */
.L_x_48:
[----:B------:R-:W-:Y:S05]  /*25b0*/  BSYNC B1 ;  /* 0x0000000000017941 */ /* 0x000fea0003800000 */
.L_x_47:
[----:B------:R-:W-:Y:S01]  /*25c0*/  @!P5 IMAD R31, R31, R22, R13 ;  /* 0x000000161f1fd224 */ /* 0x000fe200078e020d */
[----:B------:R-:W-:Y:S04]  /*25d0*/  BSSY B1, `(.L_x_49) ;  /* 0x0000006000017945 */ /* 0x000fe80003800000 */
[----:B------:R0:W-:Y:S01]  /*25e0*/  @!P5 STG.E.U8 desc[UR38][R6.64+0x9], R31 ;  /* 0x0000091f0600d986 */ /* 0x0001e2000c101126 */
[----:B------:R-:W-:Y:S05]  /*25f0*/  @P4 BRA `(.L_x_50) ;  /* 0x00000000000c4947 */ /* 0x000fea0003800000 */
[----:B------:R-:W5:Y:S02]  /*2600*/  LDG.E.U8 R96, desc[UR38][R2.64+0x10] ;  /* 0x0000102602607981 */ /* 0x000f64000c1e1100 */
[----:B-----5:R-:W-:-:S05]  /*2610*/  PRMT R0, R96, 0x8880, RZ ;  /* 0x0000888060007816 */ /* 0x020fca00000000ff */
[----:B------:R-:W-:-:S07]  /*2620*/  IMAD R13, R0, R23, RZ ;  /* 0x00000017000d7224 */ /* 0x000fce00078e02ff */
.L_x_50:
[----:B------:R-:W-:Y:S05]  /*2630*/  BSYNC B1 ;  /* 0x0000000000017941 */ /* 0x000fea0003800000 */
.L_x_49:
[----:B---3--:R-:W-:Y:S01]  /*2640*/  @!P4 IMAD R11, R32, R22, R13 ;  /* 0x00000016200bc224 */ /* 0x008fe200078e020d */
[----:B------:R-:W-:Y:S04]  /*2650*/  BSSY B1, `(.L_x_51) ;  /* 0x0000006000017945 */ /* 0x000fe80003800000 */
[----:B------:R3:W-:Y:S01]  /*2660*/  @!P4 STG.E.U8 desc[UR38][R4.64+0x10], R11 ;  /* 0x0000100b0400c986 */ /* 0x0007e2000c101126 */
[----:B------:R-:W-:Y:S05]  /*2670*/  @P3 BRA `(.L_x_52) ;  /* 0x00000000000c3947 */ /* 0x000fea0003800000 */
[----:B------:R-:W5:Y:S02]  /*2680*/  LDG.E.U8 R96, desc[UR38][R2.64+0x11] ;  /* 0x0000112602607981 */ /* 0x000f64000c1e1100 */
[----:B-----5:R-:W-:-:S05]  /*2690*/  PRMT R0, R96, 0x8880, RZ ;  /* 0x0000888060007816 */ /* 0x020fca00000000ff */
[----:B------:R-:W-:-:S07]  /*26a0*/  IMAD R13, R0, R23, RZ ;  /* 0x00000017000d7224 */ /* 0x000fce00078e02ff */
.L_x_52:
[----:B------:R-:W-:Y:S05]  /*26b0*/  BSYNC B1 ;  /* 0x0000000000017941 */ /* 0x000fea0003800000 */
.L_x_51:
[----:B------:R-:W-:Y:S01]  /*26c0*/  @!P3 IMAD R33, R33, R22, R13 ;  /* 0x000000162121b224 */ /* 0x000fe200078e020d */
[----:B------:R-:W-:Y:S04]  /*26d0*/  BSSY B1, `(.L_x_53) ;  /* 0x0000006000017945 */ /* 0x000fe80003800000 */
[----:B------:R0:W-:Y:S01]  /*26e0*/  @!P3 STG.E.U8 desc[UR38][R4.64+0x11], R33 ;  /* 0x000011210400b986 */ /* 0x0001e2000c101126 */
[----:B------:R-:W-:Y:S05]  /*26f0*/  @P6 BRA `(.L_x_54) ;  /* 0x00000000000c6947 */ /* 0x000fea0003800000 */
[----:B------:R-:W5:Y:S02]  /*2700*/  LDG.E.U8 R96, desc[UR38][R8.64+0x10] ;  /* 0x0000102608607981 */ /* 0x000f64000c1e1100 */
[----:B-----5:R-:W-:-:S05]  /*2710*/  PRMT R0, R96, 0x8880, RZ ;  /* 0x0000888060007816 */ /* 0x020fca00000000ff */
[----:B------:R-:W-:-:S07]  /*2720*/  IMAD R13, R0, R23, RZ ;  /* 0x00000017000d7224 */ /* 0x000fce00078e02ff */
.L_x_54:
[----:B------:R-:W-:Y:S05]  /*2730*/  BSYNC B1 ;  /* 0x0000000000017941 */ /* 0x000fea0003800000 */
.L_x_53:
[----:B---3--:R-:W-:Y:S01]  /*2740*/  @!P6 IMAD R11, R34, R22, R13 ;  /* 0x00000016220be224 */ /* 0x008fe200078e020d */
[----:B------:R-:W-:Y:S04]  /*2750*/  BSSY B1, `(.L_x_55) ;  /* 0x0000006000017945 */ /* 0x000fe80003800000 */
[----:B------:R3:W-:Y:S01]  /*2760*/  @!P6 STG.E.U8 desc[UR38][R6.64+0x10], R11 ;  /* 0x0000100b0600e986 */ /* 0x0007e2000c101126 */
[----:B------:R-:W-:Y:S05]  /*2770*/  @P2 BRA `(.L_x_56) ;  /* 0x00000000000c2947 */ /* 0x000fea0003800000 */
[----:B------:R-:W5:Y:S02]  /*2780*/  LDG.E.U8 R96, desc[UR38][R8.64+0x11] ;  /* 0x0000112608607981 */ /* 0x000f64000c1e1100 */
[----:B-----5:R-:W-:-:S05]  /*2790*/  PRMT R0, R96, 0x8880, RZ ;  /* 0x0000888060007816 */ /* 0x020fca00000000ff */
[----:B------:R-:W-:-:S07]  /*27a0*/  IMAD R13, R0, R23, RZ ;  /* 0x00000017000d7224 */ /* 0x000fce00078e02ff */
.L_x_56:
[----:B------:R-:W-:Y:S05]  /*27b0*/  BSYNC B1 ;  /* 0x0000000000017941 */ /* 0x000fea0003800000 */
.L_x_55:
[C---:B------:R-:W-:Y:S01]  /*27c0*/  ISETP.LT.OR P4, PT, R14.reuse, 0x19, !P1 ;  /* 0x000000190e00780c */ /* 0x040fe20004f81670 */
[----:B------:R-:W-:Y:S01]  /*27d0*/  @!P2 IMAD R35, R35, R22, R13 ;  /* 0x000000162323a224 */ /* 0x000fe200078e020d */
        /* <DEDUP_REMOVED lines=10> */
.L_x_58:
[----:B------:R-:W-:Y:S05]  /*2880*/  BSYNC B1 ;  /* 0x0000000000017941 */ /* 0x000fea0003800000 */
.L_x_57:
[----:B---3--:R-:W-:Y:S01]  /*2890*/  @!P4 IMAD R11, R36, R22, R13 ;  /* 0x00000016240bc224 */ /* 0x008fe200078e020d */
[----:B------:R-:W-:Y:S04]  /*28a0*/  BSSY B1, `(.L_x_59) ;  /* 0x0000006000017945 */ /* 0x000fe80003800000 */
[----:B------:R3:W-:Y:S01]  /*28b0*/  @!P4 STG.E.U8 desc[UR38][R4.64+0x18], R11 ;  /* 0x0000180b0400c986 */ /* 0x0007e2000c101126 */
[----:B------:R-:W-:Y:S05]  /*28c0*/  @P3 BRA `(.L_x_60) ;  /* 0x00000000000c3947 */ /* 0x000fea0003800000 */
[----:B------:R-:W5:Y:S02]  /*28d0*/  LDG.E.U8 R96, desc[UR38][R2.64+0x19] ;  /* 0x0000192602607981 */ /* 0x000f64000c1e1100 */
[----:B-----5:R-:W-:-:S05]  /*28e0*/  PRMT R0, R96, 0x8880, RZ ;  /* 0x0000888060007816 */ /* 0x020fca00000000ff */
[----:B------:R-:W-:-:S07]  /*28f0*/  IMAD R13, R0, R23, RZ ;  /* 0x00000017000d7224 */ /* 0x000fce00078e02ff */
.L_x_60:
[----:B------:R-:W-:Y:S05]  /*2900*/  BSYNC B1 ;  /* 0x0000000000017941 */ /* 0x000fea0003800000 */
.L_x_59:
[----:B------:R-:W-:Y:S01]  /*2910*/  @!P3 IMAD R37, R37, R22, R13 ;  /* 0x000000162525b224 */ /* 0x000fe200078e020d */
[----:B------:R-:W-:Y:S04]  /*2920*/  BSSY B1, `(.L_x_61) ;  /* 0x0000006000017945 */ /* 0x000fe80003800000 */
[----:B------:R0:W-:Y:S01]  /*2930*/  @!P3 STG.E.U8 desc[UR38][R4.64+0x19], R37 ;  /* 0x000019250400b986 */ /* 0x0001e2000c101126 */
[----:B------:R-:W-:Y:S05]  /*2940*/  @P5 BRA `(.L_x_62) ;  /* 0x00000000000c5947 */ /* 0x000fea0003800000 */
[----:B------:R-:W5:Y:S02]  /*2950*/  LDG.E.U8 R96, desc[UR38][R8.64+0x18] ;  /* 0x0000182608607981 */ /* 0x000f64000c1e1100 */
[----:B-----5:R-:W-:-:S05]  /*2960*/  PRMT R0, R96, 0x8880, RZ ;  /* 0x0000888060007816 */ /* 0x020fca00000000ff */
[----:B------:R-:W-:-:S07]  /*2970*/  IMAD R13, R0, R23, RZ ;  /* 0x00000017000d7224 */ /* 0x000fce00078e02ff */
.L_x_62:
[----:B------:R-:W-:Y:S05]  /*2980*/  BSYNC B1 ;  /* 0x0000000000017941 */ /* 0x000fea0003800000 */
.L_x_61:
[----:B---3--:R-:W-:Y:S01]  /*2990*/  @!P5 IMAD R11, R38, R22, R13 ;  /* 0x00000016260bd224 */ /* 0x008fe200078e020d */
[----:B------:R-:W-:Y:S04]  /*29a0*/  BSSY B1, `(.L_x_63) ;  /* 0x0000006000017945 */ /* 0x000fe80003800000 */
[----:B------:R3:W-:Y:S01]  /*29b0*/  @!P5 STG.E.U8 desc[UR38][R6.64+0x18], R11 ;  /* 0x0000180b0600d986 */ /* 0x0007e2000c101126 */
[----:B------:R-:W-:Y:S05]  /*29c0*/  @P6 BRA `(.L_x_64) ;  /* 0x00000000000c6947 */ /* 0x000fea0003800000 */
[----:B------:R-:W5:Y:S02]  /*29d0*/  LDG.E.U8 R96, desc[UR38][R8.64+0x19] ;  /* 0x0000192608607981 */ /* 0x000f64000c1e1100 */
[----:B-----5:R-:W-:-:S05]  /*29e0*/  PRMT R0, R96, 0x8880, RZ ;  /* 0x0000888060007816 */ /* 0x020fca00000000ff */
[----:B------:R-:W-:-:S07]  /*29f0*/  IMAD R13, R0, R23, RZ ;  /* 0x00000017000d7224 */ /* 0x000fce00078e02ff */
.L_x_64:
[----:B------:R-:W-:Y:S05]  /*2a00*/  BSYNC B1 ;  /* 0x0000000000017941 */ /* 0x000fea0003800000 */
.L_x_63:
[----:B------:R-:W-:Y:S01]  /*2a10*/  @!P6 IMAD R39, R39, R22, R13 ;  /* 0x000000162727e224 */ /* 0x000fe200078e020d */
[----:B------:R-:W-:Y:S04]  /*2a20*/  BSSY B1, `(.L_x_65) ;  /* 0x0000006000017945 */ /* 0x000fe80003800000 */
[----:B------:R0:W-:Y:S01]  /*2a30*/  @!P6 STG.E.U8 desc[UR38][R6.64+0x19], R39 ;  /* 0x000019270600e986 */ /* 0x0001e2000c101126 */
[----:B------:R-:W-:Y:S05]  /*2a40*/  @P2 BRA `(.L_x_66) ;  /* 0x00000000000c2947 */ /* 0x000fea0003800000 */
[----:B------:R-:W5:Y:S02]  /*2a50*/  LDG.E.U8 R96, desc[UR38][R2.64+0x20] ;  /* 0x0000202602607981 */ /* 0x000f64000c1e1100 */
[----:B-----5:R-:W-:-:S05]  /*2a60*/  PRMT R0, R96, 0x8880, RZ ;  /* 0x0000888060007816 */ /* 0x020fca00000000ff */
[----:B------:R-:W-:-:S07]  /*2a70*/  IMAD R13, R0, R23, RZ ;  /* 0x00000017000d7224 */ /* 0x000fce00078e02ff */
.L_x_66:
[----:B------:R-:W-:Y:S05]  /*2a80*/  BSYNC B1 ;  /* 0x0000000000017941 */ /* 0x000fea0003800000 */
.L_x_65:
        /* <DEDUP_REMOVED lines=12> */
.L_x_68:
[----:B------:R-:W-:Y:S05]  /*2b50*/  BSYNC B1 ;  /* 0x0000000000017941 */ /* 0x000fea0003800000 */
.L_x_67:
[----:B------:R-:W-:Y:S01]  /*2b60*/  @!P4 IMAD R41, R41, R22, R13 ;  /* 0x000000162929c224 */ /* 0x000fe200078e020d */
[----:B------:R-:W-:Y:S04]  /*2b70*/  BSSY B1, `(.L_x_69) ;  /* 0x0000006000017945 */ /* 0x000fe80003800000 */
[----:B------:R0:W-:Y:S01]  /*2b80*/  @!P4 STG.E.U8 desc[UR38][R4.64+0x21], R41 ;  /* 0x000021290400c986 */ /* 0x0001e2000c101126 */
[----:B------:R-:W-:Y:S05]  /*2b90*/  @P3 BRA `(.L_x_70) ;  /* 0x00000000000c3947 */ /* 0x000fea0003800000 */
[----:B------:R-:W5:Y:S02]  /*2ba0*/  LDG.E.U8 R96, desc[UR38][R8.64+0x20] ;  /* 0x0000202608607981 */ /* 0x000f64000c1e1100 */
[----:B-----5:R-:W-:-:S05]  /*2bb0*/  PRMT R0, R96, 0x8880, RZ ;  /* 0x0000888060007816 */ /* 0x020fca00000000ff */
[----:B------:R-:W-:-:S07]  /*2bc0*/  IMAD R13, R0, R23, RZ ;  /* 0x00000017000d7224 */ /* 0x000fce00078e02ff */
.L_x_70:
[----:B------:R-:W-:Y:S05]  /*2bd0*/  BSYNC B1 ;  /* 0x0000000000017941 */ /* 0x000fea0003800000 */
.L_x_69:
[----:B---3--:R-:W-:Y:S01]  /*2be0*/  @!P3 IMAD R11, R42, R22, R13 ;  /* 0x000000162a0bb224 */ /* 0x008fe200078e020d */
[----:B------:R-:W-:Y:S04]  /*2bf0*/  BSSY B1, `(.L_x_71) ;  /* 0x0000006000017945 */ /* 0x000fe80003800000 */
[----:B------:R3:W-:Y:S01]  /*2c00*/  @!P3 STG.E.U8 desc[UR38][R6.64+0x20], R11 ;  /* 0x0000200b0600b986 */ /* 0x0007e2000c101126 */
[----:B------:R-:W-:Y:S05]  /*2c10*/  @P5 BRA `(.L_x_72) ;  /* 0x00000000000c5947 */ /* 0x000fea0003800000 */
[----:B------:R-:W5:Y:S02]  /*2c20*/  LDG.E.U8 R96, desc[UR38][R8.64+0x21] ;  /* 0x0000212608607981 */ /* 0x000f64000c1e1100 */
[----:B-----5:R-:W-:-:S05]  /*2c30*/  PRMT R0, R96, 0x8880, RZ ;  /* 0x0000888060007816 */ /* 0x020fca00000000ff */
[----:B------:R-:W-:-:S07]  /*2c40*/  IMAD R13, R0, R23, RZ ;  /* 0x00000017000d7224 */ /* 0x000fce00078e02ff */
.L_x_72:
[----:B------:R-:W-:Y:S05]  /*2c50*/  BSYNC B1 ;  /* 0x0000000000017941 */ /* 0x000fea0003800000 */
.L_x_71:
[----:B------:R-:W-:Y:S01]  /*2c60*/  @!P5 IMAD R43, R43, R22, R13 ;  /* 0x000000162b2bd224 */ /* 0x000fe200078e020d */
[----:B------:R-:W-:Y:S04]  /*2c70*/  BSSY B1, `(.L_x_73) ;  /* 0x0000006000017945 */ /* 0x000fe80003800000 */
[----:B------:R0:W-:Y:S01]  /*2c80*/  @!P5 STG.E.U8 desc[UR38][R6.64+0x21], R43 ;  /* 0x0000212b0600d986 */ /* 0x0001e2000c101126 */
[----:B------:R-:W-:Y:S05]  /*2c90*/  @P6 BRA `(.L_x_74) ;  /* 0x00000000000c6947 */ /* 0x000fea0003800000 */
[----:B------:R-:W5:Y:S02]  /*2ca0*/  LDG.E.U8 R96, desc[UR38][R2.64+0x28] ;  /* 0x0000282602607981 */ /* 0x000f64000c1e1100 */
[----:B-----5:R-:W-:-:S05]  /*2cb0*/  PRMT R0, R96, 0x8880, RZ ;  /* 0x0000888060007816 */ /* 0x020fca00000000ff */
[----:B------:R-:W-:-:S07]  /*2cc0*/  IMAD R13, R0, R23, RZ ;  /* 0x00000017000d7224 */ /* 0x000fce00078e02ff */
.L_x_74:
[----:B------:R-:W-:Y:S05]  /*2cd0*/  BSYNC B1 ;  /* 0x0000000000017941 */ /* 0x000fea0003800000 */
.L_x_73:
[----:B---3--:R-:W-:Y:S01]  /*2ce0*/  @!P6 IMAD R11, R44, R22, R13 ;  /* 0x000000162c0be224 */ /* 0x008fe200078e020d */
[----:B------:R-:W-:Y:S04]  /*2cf0*/  BSSY B1, `(.L_x_75) ;  /* 0x0000006000017945 */ /* 0x000fe80003800000 */
[----:B------:R3:W-:Y:S01]  /*2d00*/  @!P6 STG.E.U8 desc[UR38][R4.64+0x28], R11 ;  /* 0x0000280b0400e986 */ /* 0x0007e2000c101126 */
[----:B------:R-:W-:Y:S05]  /*2d10*/  @P2 BRA `(.L_x_76) ;  /* 0x00000000000c2947 */ /* 0x000fea0003800000 */
[----:B------:R-:W5:Y:S02]  /*2d20*/  LDG.E.U8 R96, desc[UR38][R2.64+0x29] ;  /* 0x0000292602607981 */ /* 0x000f64000c1e1100 */
[----:B-----5:R-:W-:-:S05]  /*2d30*/  PRMT R0, R96, 0x8880, RZ ;  /* 0x0000888060007816 */ /* 0x020fca00000000ff */
[----:B------:R-:W-:-:S07]  /*2d40*/  IMAD R13, R0, R23, RZ ;  /* 0x00000017000d7224 */ /* 0x000fce00078e02ff */
.L_x_76:
[----:B------:R-:W-:Y:S05]  /*2d50*/  BSYNC B1 ;  /* 0x0000000000017941 */ /* 0x000fea0003800000 */
.L_x_75:
        /* <DEDUP_REMOVED lines=12> */
.L_x_78:
[----:B------:R-:W-:Y:S05]  /*2e20*/  BSYNC B1 ;  /* 0x0000000000017941 */ /* 0x000fea0003800000 */
.L_x_77:
[----:B---3--:R-:W-:Y:S01]  /*2e30*/  @!P4 IMAD R11, R46, R22, R13 ;  /* 0x000000162e0bc224 */ /* 0x008fe200078e020d */
[----:B------:R-:W-:Y:S04]  /*2e40*/  BSSY B1, `(.L_x_79) ;  /* 0x0000006000017945 */ /* 0x000fe80003800000 */
[----:B------:R3:W-:Y:S01]  /*2e50*/  @!P4 STG.E.U8 desc[UR38][R6.64+0x28], R11 ;  /* 0x0000280b0600c986 */ /* 0x0007e2000c101126 */
[----:B------:R-:W-:Y:S05]  /*2e60*/  @P3 BRA `(.L_x_80) ;  /* 0x00000000000c3947 */ /* 0x000fea0003800000 */
[----:B------:R-:W5:Y:S02]  /*2e70*/  LDG.E.U8 R96, desc[UR38][R8.64+0x29] ;  /* 0x0000292608607981 */ /* 0x000f64000c1e1100 */
[----:B-----5:R-:W-:-:S05]  /*2e80*/  PRMT R0, R96, 0x8880, RZ ;  /* 0x0000888060007816 */ /* 0x020fca00000000ff */
[----:B------:R-:W-:-:S07]  /*2e90*/  IMAD R13, R0, R23, RZ ;  /* 0x00000017000d7224 */ /* 0x000fce00078e02ff */
.L_x_80:
[----:B------:R-:W-:Y:S05]  /*2ea0*/  BSYNC B1 ;  /* 0x0000000000017941 */ /* 0x000fea0003800000 */
.L_x_79:
[----:B------:R-:W-:Y:S01]  /*2eb0*/  @!P3 IMAD R47, R47, R22, R13 ;  /* 0x000000162f2fb224 */ /* 0x000fe200078e020d */
[----:B------:R-:W-:Y:S04]  /*2ec0*/  BSSY B1, `(.L_x_81) ;  /* 0x0000006000017945 */ /* 0x000fe80003800000 */
[----:B------:R0:W-:Y:S01]  /*2ed0*/  @!P3 STG.E.U8 desc[UR38][R6.64+0x29], R47 ;  /* 0x0000292f0600b986 */ /* 0x0001e2000c101126 */
[----:B------:R-:W-:Y:S05]  /*2ee0*/  @P5 BRA `(.L_x_82) ;  /* 0x00000000000c5947 */ /* 0x000fea0003800000 */
[----:B------:R-:W5:Y:S02]  /*2ef0*/  LDG.E.U8 R96, desc[UR38][R2.64+0x30] ;  /* 0x0000302602607981 */ /* 0x000f64000c1e1100 */
[----:B-----5:R-:W-:-:S05]  /*2f00*/  PRMT R0, R96, 0x8880, RZ ;  /* 0x0000888060007816 */ /* 0x020fca00000000ff */
[----:B------:R-:W-:-:S07]  /*2f10*/  IMAD R13, R0, R23, RZ ;  /* 0x00000017000d7224 */ /* 0x000fce00078e02ff */
.L_x_82:
[----:B------:R-:W-:Y:S05]  /*2f20*/  BSYNC B1 ;  /* 0x0000000000017941 */ /* 0x000fea0003800000 */
.L_x_81:
[----:B---3--:R-:W-:Y:S01]  /*2f30*/  @!P5 IMAD R11, R48, R22, R13 ;  /* 0x00000016300bd224 */ /* 0x008fe200078e020d */
[----:B------:R-:W-:Y:S04]  /*2f40*/  BSSY B1, `(.L_x_83) ;  /* 0x0000006000017945 */ /* 0x000fe80003800000 */
[----:B------:R3:W-:Y:S01]  /*2f50*/  @!P5 STG.E.U8 desc[UR38][R4.64+0x30], R11 ;  /* 0x0000300b0400d986 */ /* 0x0007e2000c101126 */
[----:B------:R-:W-:Y:S05]  /*2f60*/  @P6 BRA `(.L_x_84) ;  /* 0x00000000000c6947 */ /* 0x000fea0003800000 */
[----:B------:R-:W5:Y:S02]  /*2f70*/  LDG.E.U8 R96, desc[UR38][R2.64+0x31] ;  /* 0x0000312602607981 */ /* 0x000f64000c1e1100 */
[----:B-----5:R-:W-:-:S05]  /*2f80*/  PRMT R0, R96, 0x8880, RZ ;  /* 0x0000888060007816 */ /* 0x020fca00000000ff */
[----:B------:R-:W-:-:S07]  /*2f90*/  IMAD R13, R0, R23, RZ ;  /* 0x00000017000d7224 */ /* 0x000fce00078e02ff */
.L_x_84:
[----:B------:R-:W-:Y:S05]  /*2fa0*/  BSYNC B1 ;  /* 0x0000000000017941 */ /* 0x000fea0003800000 */
.L_x_83:
[----:B------:R-:W-:Y:S01]  /*2fb0*/  @!P6 IMAD R49, R49, R22, R13 ;  /* 0x000000163131e224 */ /* 0x000fe200078e020d */
[----:B------:R-:W-:Y:S04]  /*2fc0*/  BSSY B1, `(.L_x_85) ;  /* 0x0000006000017945 */ /* 0x000fe80003800000 */
[----:B------:R0:W-:Y:S01]  /*2fd0*/  @!P6 STG.E.U8 desc[UR38][R4.64+0x31], R49 ;  /* 0x000031310400e986 */ /* 0x0001e2000c101126 */
[----:B------:R-:W-:Y:S05]  /*2fe0*/  @P2 BRA `(.L_x_86) ;  /* 0x00000000000c2947 */ /* 0x000fea0003800000 */
[----:B------:R-:W5:Y:S02]  /*2ff0*/  LDG.E.U8 R96, desc[UR38][R8.64+0x30] ;  /* 0x0000302608607981 */ /* 0x000f64000c1e1100 */
[----:B-----5:R-:W-:-:S05]  /*3000*/  PRMT R0, R96, 0x8880, RZ ;  /* 0x0000888060007816 */ /* 0x020fca00000000ff */
[----:B------:R-:W-:-:S07]  /*3010*/  IMAD R13, R0, R23, RZ ;  /* 0x00000017000d7224 */ /* 0x000fce00078e02ff */
.L_x_86:
[----:B------:R-:W-:Y:S05]  /*3020*/  BSYNC B1 ;  /* 0x0000000000017941 */ /* 0x000fea0003800000 */
.L_x_85:
        /* <DEDUP_REMOVED lines=12> */
.L_x_88:
[----:B------:R-:W-:Y:S05]  /*30f0*/  BSYNC B1 ;  /* 0x0000000000017941 */ /* 0x000fea0003800000 */
.L_x_87:
[----:B------:R-:W-:Y:S01]  /*3100*/  @!P4 IMAD R51, R51, R22, R13 ;  /* 0x000000163333c224 */ /* 0x000fe200078e020d */
[----:B------:R-:W-:Y:S04]  /*3110*/  BSSY B1, `(.L_x_89) ;  /* 0x0000006000017945 */ /* 0x000fe80003800000 */
[----:B------:R0:W-:Y:S01]  /*3120*/  @!P4 STG.E.U8 desc[UR38][R6.64+0x31], R51 ;  /* 0x000031330600c986 */ /* 0x0001e2000c101126 */
[----:B------:R-:W-:Y:S05]  /*3130*/  @P3 BRA `(.L_x_90) ;  /* 0x00000000000c3947 */ /* 0x000fea0003800000 */
[----:B------:R-:W5:Y:S02]  /*3140*/  LDG.E.U8 R96, desc[UR38][R2.64+0x38] ;  /* 0x0000382602607981 */ /* 0x000f64000c1e1100 */
[----:B-----5:R-:W-:-:S05]  /*3150*/  PRMT R0, R96, 0x8880, RZ ;  /* 0x0000888060007816 */ /* 0x020fca00000000ff */
[----:B------:R-:W-:-:S07]  /*3160*/  IMAD R13, R0, R23, RZ ;  /* 0x00000017000d7224 */ /* 0x000fce00078e02ff */
.L_x_90:
[----:B------:R-:W-:Y:S05]  /*3170*/  BSYNC B1 ;  /* 0x0000000000017941 */ /* 0x000fea0003800000 */
.L_x_89:
[----:B---3--:R-:W-:Y:S01]  /*3180*/  @!P3 IMAD R11, R52, R22, R13 ;  /* 0x00000016340bb224 */ /* 0x008fe200078e020d */
[----:B------:R-:W-:Y:S04]  /*3190*/  BSSY B1, `(.L_x_91) ;  /* 0x0000006000017945 */ /* 0x000fe80003800000 */
[----:B------:R3:W-:Y:S01]  /*31a0*/  @!P3 STG.E.U8 desc[UR38][R4.64+0x38], R11 ;  /* 0x0000380b0400b986 */ /* 0x0007e2000c101126 */
[----:B------:R-:W-:Y:S05]  /*31b0*/  @P5 BRA `(.L_x_92) ;  /* 0x00000000000c5947 */ /* 0x000fea0003800000 */
[----:B------:R-:W5:Y:S02]  /*31c0*/  LDG.E.U8 R96, desc[UR38][R2.64+0x39] ;  /* 0x0000392602607981 */ /* 0x000f64000c1e1100 */
[----:B-----5:R-:W-:-:S05]  /*31d0*/  PRMT R0, R96, 0x8880, RZ ;  /* 0x0000888060007816 */ /* 0x020fca00000000ff */
[----:B------:R-:W-:-:S07]  /*31e0*/  IMAD R13, R0, R23, RZ ;  /* 0x00000017000d7224 */ /* 0x000fce00078e02ff */
.L_x_92:
[----:B------:R-:W-:Y:S05]  /*31f0*/  BSYNC B1 ;  /* 0x0000000000017941 */ /* 0x000fea0003800000 */
.L_x_91:
[----:B------:R-:W-:Y:S01]  /*3200*/  @!P5 IMAD R53, R53, R22, R13 ;  /* 0x000000163535d224 */ /* 0x000fe200078e020d */
[----:B------:R-:W-:Y:S04]  /*3210*/  BSSY B1, `(.L_x_93) ;  /* 0x0000006000017945 */ /* 0x000fe80003800000 */
[----:B------:R0:W-:Y:S01]  /*3220*/  @!P5 STG.E.U8 desc[UR38][R4.64+0x39], R53 ;  /* 0x000039350400d986 */ /* 0x0001e2000c101126 */
[----:B------:R-:W-:Y:S05]  /*3230*/  @P6 BRA `(.L_x_94) ;  /* 0x00000000000c6947 */ /* 0x000fea0003800000 */
[----:B------:R-:W5:Y:S02]  /*3240*/  LDG.E.U8 R96, desc[UR38][R8.64+0x38] ;  /* 0x0000382608607981 */ /* 0x000f64000c1e1100 */
[----:B-----5:R-:W-:-:S05]  /*3250*/  PRMT R0, R96, 0x8880, RZ ;  /* 0x0000888060007816 */ /* 0x020fca00000000ff */
[----:B------:R-:W-:-:S07]  /*3260*/  IMAD R13, R0, R23, RZ ;  /* 0x00000017000d7224 */ /* 0x000fce00078e02ff */
.L_x_94:
[----:B------:R-:W-:Y:S05]  /*3270*/  BSYNC B1 ;  /* 0x0000000000017941 */ /* 0x000fea0003800000 */
.L_x_93:
[----:B---3--:R-:W-:Y:S01]  /*3280*/  @!P6 IMAD R11, R54, R22, R13 ;  /* 0x00000016360be224 */ /* 0x008fe200078e020d */
[----:B------:R-:W-:Y:S04]  /*3290*/  BSSY B1, `(.L_x_95) ;  /* 0x0000006000017945 */ /* 0x000fe80003800000 */
[----:B------:R3:W-:Y:S01]  /*32a0*/  @!P6 STG.E.U8 desc[UR38][R6.64+0x38], R11 ;  /* 0x0000380b0600e986 */ /* 0x0007e2000c101126 */
[----:B------:R-:W-:Y:S05]  /*32b0*/  @P2 BRA `(.L_x_96) ;  /* 0x00000000000c2947 */ /* 0x000fea0003800000 */
[----:B------:R-:W5:Y:S02]  /*32c0*/  LDG.E.U8 R96, desc[UR38][R8.64+0x39] ;  /* 0x0000392608607981 */ /* 0x000f64000c1e1100 */
[----:B-----5:R-:W-:-:S05]  /*32d0*/  PRMT R0, R96, 0x8880, RZ ;  /* 0x0000888060007816 */ /* 0x020fca00000000ff */
[----:B------:R-:W-:-:S07]  /*32e0*/  IMAD R13, R0, R23, RZ ;  /* 0x00000017000d7224 */ /* 0x000fce00078e02ff */
.L_x_96:
[----:B------:R-:W-:Y:S05]  /*32f0*/  BSYNC B1 ;  /* 0x0000000000017941 */ /* 0x000fea0003800000 */
.L_x_95:
        /* <DEDUP_REMOVED lines=12> */
.L_x_98:
[----:B------:R-:W-:Y:S05]  /*33c0*/  BSYNC B1 ;  /* 0x0000000000017941 */ /* 0x000fea0003800000 */
.L_x_97:
[----:B---3--:R-:W-:Y:S01]  /*33d0*/  @!P4 IMAD R11, R56, R22, R13 ;  /* 0x00000016380bc224 */ /* 0x008fe200078e020d */
[----:B------:R-:W-:Y:S04]  /*33e0*/  BSSY B1, `(.L_x_99) ;  /* 0x0000006000017945 */ /* 0x000fe80003800000 */
[----:B------:R3:W-:Y:S01]  /*33f0*/  @!P4 STG.E.U8 desc[UR38][R4.64+0x40], R11 ;  /* 0x0000400b0400c986 */ /* 0x0007e2000c101126 */
[----:B------:R-:W-:Y:S05]  /*3400*/  @P3 BRA `(.L_x_100) ;  /* 0x00000000000c3947 */ /* 0x000fea0003800000 */
[----:B------:R-:W5:Y:S02]  /*3410*/  LDG.E.U8 R96, desc[UR38][R2.64+0x41] ;  /* 0x0000412602607981 */ /* 0x000f64000c1e1100 */
[----:B-----5:R-:W-:-:S05]  /*3420*/  PRMT R0, R96, 0x8880, RZ ;  /* 0x0000888060007816 */ /* 0x020fca00000000ff */
[----:B------:R-:W-:-:S07]  /*3430*/  IMAD R13, R0, R23, RZ ;  /* 0x00000017000d7224 */ /* 0x000fce00078e02ff */
.L_x_100:
[----:B------:R-:W-:Y:S05]  /*3440*/  BSYNC B1 ;  /* 0x0000000000017941 */ /* 0x000fea0003800000 */
.L_x_99:
[----:B------:R-:W-:Y:S01]  /*3450*/  @!P3 IMAD R57, R57, R22, R13 ;  /* 0x000000163939b224 */ /* 0x000fe200078e020d */
[----:B------:R-:W-:Y:S04]  /*3460*/  BSSY B1, `(.L_x_101) ;  /* 0x0000006000017945 */ /* 0x000fe80003800000 */
[----:B------:R0:W-:Y:S01]  /*3470*/  @!P3 STG.E.U8 desc[UR38][R4.64+0x41], R57 ;  /* 0x000041390400b986 */ /* 0x0001e2000c101126 */
[----:B------:R-:W-:Y:S05]  /*3480*/  @P5 BRA `(.L_x_102) ;  /* 0x00000000000c5947 */ /* 0x000fea0003800000 */
[----:B------:R-:W5:Y:S02]  /*3490*/  LDG.E.U8 R96, desc[UR38][R8.64+0x40] ;  /* 0x0000402608607981 */ /* 0x000f64000c1e1100 */
[----:B-----5:R-:W-:-:S05]  /*34a0*/  PRMT R0, R96, 0x8880, RZ ;  /* 0x0000888060007816 */ /* 0x020fca00000000ff */
[----:B------:R-:W-:-:S07]  /*34b0*/  IMAD R13, R0, R23, RZ ;  /* 0x00000017000d7224 */ /* 0x000fce00078e02ff */
.L_x_102:
[----:B------:R-:W-:Y:S05]  /*34c0*/  BSYNC B1 ;  /* 0x0000000000017941 */ /* 0x000fea0003800000 */
.L_x_101:
[----:B---3--:R-:W-:Y:S01]  /*34d0*/  @!P5 IMAD R11, R58, R22, R13 ;  /* 0x000000163a0bd224 */ /* 0x008fe200078e020d */
[----:B------:R-:W-:Y:S04]  /*34e0*/  BSSY B1, `(.L_x_103) ;  /* 0x0000006000017945 */ /* 0x000fe80003800000 */
[----:B------:R3:W-:Y:S01]  /*34f0*/  @!P5 STG.E.U8 desc[UR38][R6.64+0x40], R11 ;  /* 0x0000400b0600d986 */ /* 0x0007e2000c101126 */
[----:B------:R-:W-:Y:S05]  /*3500*/  @P6 BRA `(.L_x_104) ;  /* 0x00000000000c6947 */ /* 0x000fea0003800000 */
[----:B------:R-:W5:Y:S02]  /*3510*/  LDG.E.U8 R96, desc[UR38][R8.64+0x41] ;  /* 0x0000412608607981 */ /* 0x000f64000c1e1100 */
[----:B-----5:R-:W-:-:S05]  /*3520*/  PRMT R0, R96, 0x8880, RZ ;  /* 0x0000888060007816 */ /* 0x020fca00000000ff */
[----:B------:R-:W-:-:S07]  /*3530*/  IMAD R13, R0, R23, RZ ;  /* 0x00000017000d7224 */ /* 0x000fce00078e02ff */
.L_x_104:
[----:B------:R-:W-:Y:S05]  /*3540*/  BSYNC B1 ;  /* 0x0000000000017941 */ /* 0x000fea0003800000 */
.L_x_103:
[----:B------:R-:W-:Y:S01]  /*3550*/  @!P6 IMAD R59, R59, R22, R13 ;  /* 0x000000163b3be224 */ /* 0x000fe200078e020d */
[----:B------:R-:W-:Y:S04]  /*3560*/  BSSY B1, `(.L_x_105) ;  /* 0x0000006000017945 */ /* 0x000fe80003800000 */
[----:B------:R0:W-:Y:S01]  /*3570*/  @!P6 STG.E.U8 desc[UR38][R6.64+0x41], R59 ;  /* 0x0000413b0600e986 */ /* 0x0001e2000c101126 */
[----:B------:R-:W-:Y:S05]  /*3580*/  @P2 BRA `(.L_x_106) ;  /* 0x00000000000c2947 */ /* 0x000fea0003800000 */
[----:B------:R-:W5:Y:S02]  /*3590*/  LDG.E.U8 R96, desc[UR38][R2.64+0x48] ;  /* 0x0000482602607981 */ /* 0x000f64000c1e1100 */
[----:B-----5:R-:W-:-:S05]  /*35a0*/  PRMT R0, R96, 0x8880, RZ ;  /* 0x0000888060007816 */ /* 0x020fca00000000ff */
[----:B------:R-:W-:-:S07]  /*35b0*/  IMAD R13, R0, R23, RZ ;  /* 0x00000017000d7224 */ /* 0x000fce00078e02ff */
.L_x_106:
[----:B------:R-:W-:Y:S05]  /*35c0*/  BSYNC B1 ;  /* 0x0000000000017941 */ /* 0x000fea0003800000 */
.L_x_105:
        /* <DEDUP_REMOVED lines=12> */
.L_x_108:
[----:B------:R-:W-:Y:S05]  /*3690*/  BSYNC B1 ;  /* 0x0000000000017941 */ /* 0x000fea0003800000 */
.L_x_107:
[----:B------:R-:W-:Y:S01]  /*36a0*/  @!P4 IMAD R61, R61, R22, R13 ;  /* 0x000000163d3dc224 */ /* 0x000fe200078e020d */
[----:B------:R-:W-:Y:S04]  /*36b0*/  BSSY B1, `(.L_x_109) ;  /* 0x0000006000017945 */ /* 0x000fe80003800000 */
[----:B------:R0:W-:Y:S01]  /*36c0*/  @!P4 STG.E.U8 desc[UR38][R4.64+0x49], R61 ;  /* 0x0000493d0400c986 */ /* 0x0001e2000c101126 */
[----:B------:R-:W-:Y:S05]  /*36d0*/  @P3 BRA `(.L_x_110) ;  /* 0x00000000000c3947 */ /* 0x000fea0003800000 */
[----:B------:R-:W5:Y:S02]  /*36e0*/  LDG.E.U8 R96, desc[UR38][R8.64+0x48] ;  /* 0x0000482608607981 */ /* 0x000f64000c1e1100 */
[----:B-----5:R-:W-:-:S05]  /*36f0*/  PRMT R0, R96, 0x8880, RZ ;  /* 0x0000888060007816 */ /* 0x020fca00000000ff */
[----:B------:R-:W-:-:S07]  /*3700*/  IMAD R13, R0, R23, RZ ;  /* 0x00000017000d7224 */ /* 0x000fce00078e02ff */
.L_x_110:
[----:B------:R-:W-:Y:S05]  /*3710*/  BSYNC B1 ;  /* 0x0000000000017941 */ /* 0x000fea0003800000 */
.L_x_109:
[----:B---3--:R-:W-:Y:S01]  /*3720*/  @!P3 IMAD R11, R62, R22, R13 ;  /* 0x000000163e0bb224 */ /* 0x008fe200078e020d */
[----:B------:R-:W-:Y:S04]  /*3730*/  BSSY B1, `(.L_x_111) ;  /* 0x0000006000017945 */ /* 0x000fe80003800000 */
[----:B------:R3:W-:Y:S01]  /*3740*/  @!P3 STG.E.U8 desc[UR38][R6.64+0x48], R11 ;  /* 0x0000480b0600b986 */ /* 0x0007e2000c101126 */
[----:B------:R-:W-:Y:S05]  /*3750*/  @P5 BRA `(.L_x_112) ;  /* 0x00000000000c5947 */ /* 0x000fea0003800000 */
[----:B------:R-:W5:Y:S02]  /*3760*/  LDG.E.U8 R96, desc[UR38][R8.64+0x49] ;  /* 0x0000492608607981 */ /* 0x000f64000c1e1100 */
[----:B-----5:R-:W-:-:S05]  /*3770*/  PRMT R0, R96, 0x8880, RZ ;  /* 0x0000888060007816 */ /* 0x020fca00000000ff */
[----:B------:R-:W-:-:S07]  /*3780*/  IMAD R13, R0, R23, RZ ;  /* 0x00000017000d7224 */ /* 0x000fce00078e02ff */
.L_x_112:
[----:B------:R-:W-:Y:S05]  /*3790*/  BSYNC B1 ;  /* 0x0000000000017941 */ /* 0x000fea0003800000 */
.L_x_111:
[----:B------:R-:W-:Y:S01]  /*37a0*/  @!P5 IMAD R63, R63, R22, R13 ;  /* 0x000000163f3fd224 */ /* 0x000fe200078e020d */
[----:B------:R-:W-:Y:S04]  /*37b0*/  BSSY B1, `(.L_x_113) ;  /* 0x0000006000017945 */ /* 0x000fe80003800000 */
[----:B------:R0:W-:Y:S01]  /*37c0*/  @!P5 STG.E.U8 desc[UR38][R6.64+0x49], R63 ;  /* 0x0000493f0600d986 */ /* 0x0001e2000c101126 */
[----:B------:R-:W-:Y:S05]  /*37d0*/  @P6 BRA `(.L_x_114) ;  /* 0x00000000000c6947 */ /* 0x000fea0003800000 */
[----:B------:R-:W5:Y:S02]  /*37e0*/  LDG.E.U8 R96, desc[UR38][R2.64+0x50] ;  /* 0x0000502602607981 */ /* 0x000f64000c1e1100 */
[----:B-----5:R-:W-:-:S05]  /*37f0*/  PRMT R0, R96, 0x8880, RZ ;  /* 0x0000888060007816 */ /* 0x020fca00000000ff */
[----:B------:R-:W-:-:S07]  /*3800*/  IMAD R13, R0, R23, RZ ;  /* 0x00000017000d7224 */ /* 0x000fce00078e02ff */
.L_x_114:
[----:B------:R-:W-:Y:S05]  /*3810*/  BSYNC B1 ;  /* 0x0000000000017941 */ /* 0x000fea0003800000 */
.L_x_113:
[----:B---3--:R-:W-:Y:S01]  /*3820*/  @!P6 IMAD R11, R64, R22, R13 ;  /* 0x00000016400be224 */ /* 0x008fe200078e020d */
[----:B------:R-:W-:Y:S04]  /*3830*/  BSSY B1, `(.L_x_115) ;  /* 0x0000006000017945 */ /* 0x000fe80003800000 */
[----:B------:R3:W-:Y:S01]  /*3840*/  @!P6 STG.E.U8 desc[UR38][R4.64+0x50], R11 ;  /* 0x0000500b0400e986 */ /* 0x0007e2000c101126 */
[----:B------:R-:W-:Y:S05]  /*3850*/  @P2 BRA `(.L_x_116) ;  /* 0x00000000000c2947 */ /* 0x000fea0003800000 */
[----:B------:R-:W5:Y:S02]  /*3860*/  LDG.E.U8 R96, desc[UR38][R2.64+0x51] ;  /* 0x0000512602607981 */ /* 0x000f64000c1e1100 */
[----:B-----5:R-:W-:-:S05]  /*3870*/  PRMT R0, R96, 0x8880, RZ ;  /* 0x0000888060007816 */ /* 0x020fca00000000ff */
[----:B------:R-:W-:-:S07]  /*3880*/  IMAD R13, R0, R23, RZ ;  /* 0x00000017000d7224 */ /* 0x000fce00078e02ff */
.L_x_116:
[----:B------:R-:W-:Y:S05]  /*3890*/  BSYNC B1 ;  /* 0x0000000000017941 */ /* 0x000fea0003800000 */
.L_x_115:
        /* <DEDUP_REMOVED lines=12> */
.L_x_118:
[----:B------:R-:W-:Y:S05]  /*3960*/  BSYNC B1 ;  /* 0x0000000000017941 */ /* 0x000fea0003800000 */
.L_x_117:
[----:B---3--:R-:W-:Y:S01]  /*3970*/  @!P4 IMAD R11, R66, R22, R13 ;  /* 0x00000016420bc224 */ /* 0x008fe200078e020d */
[----:B------:R-:W-:Y:S04]  /*3980*/  BSSY B1, `(.L_x_119) ;  /* 0x0000006000017945 */ /* 0x000fe80003800000 */
[----:B------:R3:W-:Y:S01]  /*3990*/  @!P4 STG.E.U8 desc[UR38][R6.64+0x50], R11 ;  /* 0x0000500b0600c986 */ /* 0x0007e2000c101126 */
[----:B------:R-:W-:Y:S05]  /*39a0*/  @P3 BRA `(.L_x_120) ;  /* 0x00000000000c3947 */ /* 0x000fea0003800000 */
[----:B------:R-:W5:Y:S02]  /*39b0*/  LDG.E.U8 R96, desc[UR38][R8.64+0x51] ;  /* 0x0000512608607981 */ /* 0x000f64000c1e1100 */
[----:B-----5:R-:W-:-:S05]  /*39c0*/  PRMT R0, R96, 0x8880, RZ ;  /* 0x0000888060007816 */ /* 0x020fca00000000ff */
[----:B------:R-:W-:-:S07]  /*39d0*/  IMAD R13, R0, R23, RZ ;  /* 0x00000017000d7224 */ /* 0x000fce00078e02ff */
.L_x_120:
[----:B------:R-:W-:Y:S05]  /*39e0*/  BSYNC B1 ;  /* 0x0000000000017941 */ /* 0x000fea0003800000 */
.L_x_119:
[----:B------:R-:W-:Y:S01]  /*39f0*/  @!P3 IMAD R67, R67, R22, R13 ;  /* 0x000000164343b224 */ /* 0x000fe200078e020d */
[----:B------:R-:W-:Y:S04]  /*3a00*/  BSSY B1, `(.L_x_121) ;  /* 0x0000006000017945 */ /* 0x000fe80003800000 */
[----:B------:R0:W-:Y:S01]  /*3a10*/  @!P3 STG.E.U8 desc[UR38][R6.64+0x51], R67 ;  /* 0x000051430600b986 */ /* 0x0001e2000c101126 */
[----:B------:R-:W-:Y:S05]  /*3a20*/  @P5 BRA `(.L_x_122) ;  /* 0x00000000000c5947 */ /* 0x000fea0003800000 */
[----:B------:R-:W5:Y:S02]  /*3a30*/  LDG.E.U8 R96, desc[UR38][R2.64+0x58] ;  /* 0x0000582602607981 */ /* 0x000f64000c1e1100 */
[----:B-----5:R-:W-:-:S05]  /*3a40*/  PRMT R0, R96, 0x8880, RZ ;  /* 0x0000888060007816 */ /* 0x020fca00000000ff */
[----:B------:R-:W-:-:S07]  /*3a50*/  IMAD R13, R0, R23, RZ ;  /* 0x00000017000d7224 */ /* 0x000fce00078e02ff */
.L_x_122:
[----:B------:R-:W-:Y:S05]  /*3a60*/  BSYNC B1 ;  /* 0x0000000000017941 */ /* 0x000fea0003800000 */
.L_x_121:
[----:B---3--:R-:W-:Y:S01]  /*3a70*/  @!P5 IMAD R11, R68, R22, R13 ;  /* 0x00000016440bd224 */ /* 0x008fe200078e020d */
[----:B------:R-:W-:Y:S04]  /*3a80*/  BSSY B1, `(.L_x_123) ;  /* 0x0000006000017945 */ /* 0x000fe80003800000 */
[----:B------:R3:W-:Y:S01]  /*3a90*/  @!P5 STG.E.U8 desc[UR38][R4.64+0x58], R11 ;  /* 0x0000580b0400d986 */ /* 0x0007e2000c101126 */
[----:B------:R-:W-:Y:S05]  /*3aa0*/  @P6 BRA `(.L_x_124) ;  /* 0x00000000000c6947 */ /* 0x000fea0003800000 */
[----:B------:R-:W5:Y:S02]  /*3ab0*/  LDG.E.U8 R96, desc[UR38][R2.64+0x59] ;  /* 0x0000592602607981 */ /* 0x000f64000c1e1100 */
[----:B-----5:R-:W-:-:S05]  /*3ac0*/  PRMT R0, R96, 0x8880, RZ ;  /* 0x0000888060007816 */ /* 0x020fca00000000ff */
[----:B------:R-:W-:-:S07]  /*3ad0*/  IMAD R13, R0, R23, RZ ;  /* 0x00000017000d7224 */ /* 0x000fce00078e02ff */
.L_x_124:
[----:B------:R-:W-:Y:S05]  /*3ae0*/  BSYNC B1 ;  /* 0x0000000000017941 */ /* 0x000fea0003800000 */
.L_x_123:
[----:B------:R-:W-:Y:S01]  /*3af0*/  @!P6 IMAD R69, R69, R22, R13 ;  /* 0x000000164545e224 */ /* 0x000fe200078e020d */
[----:B------:R-:W-:Y:S04]  /*3b00*/  BSSY B1, `(.L_x_125) ;  /* 0x0000006000017945 */ /* 0x000fe80003800000 */
[----:B------:R0:W-:Y:S01]  /*3b10*/  @!P6 STG.E.U8 desc[UR38][R4.64+0x59], R69 ;  /* 0x000059450400e986 */ /* 0x0001e2000c101126 */
[----:B------:R-:W-:Y:S05]  /*3b20*/  @P2 BRA `(.L_x_126) ;  /* 0x00000000000c2947 */ /* 0x000fea0003800000 */
[----:B------:R-:W5:Y:S02]  /*3b30*/  LDG.E.U8 R96, desc[UR38][R8.64+0x58] ;  /* 0x0000582608607981 */ /* 0x000f64000c1e1100 */
[----:B-----5:R-:W-:-:S05]  /*3b40*/  PRMT R0, R96, 0x8880, RZ ;  /* 0x0000888060007816 */ /* 0x020fca00000000ff */
[----:B------:R-:W-:-:S07]  /*3b50*/  IMAD R13, R0, R23, RZ ;  /* 0x00000017000d7224 */ /* 0x000fce00078e02ff */
.L_x_126:
[----:B------:R-:W-:Y:S05]  /*3b60*/  BSYNC B1 ;  /* 0x0000000000017941 */ /* 0x000fea0003800000 */
.L_x_125:
        /* <DEDUP_REMOVED lines=12> */
.L_x_128:
[----:B------:R-:W-:Y:S05]  /*3c30*/  BSYNC B1 ;  /* 0x0000000000017941 */ /* 0x000fea0003800000 */
.L_x_127:
[----:B------:R-:W-:Y:S01]  /*3c40*/  @!P4 IMAD R71, R71, R22, R13 ;  /* 0x000000164747c224 */ /* 0x000fe200078e020d */
[----:B------:R-:W-:Y:S04]  /*3c50*/  BSSY B1, `(.L_x_129) ;  /* 0x0000006000017945 */ /* 0x000fe80003800000 */
[----:B------:R0:W-:Y:S01]  /*3c60*/  @!P4 STG.E.U8 desc[UR38][R6.64+0x59], R71 ;  /* 0x000059470600c986 */ /* 0x0001e2000c101126 */
[----:B------:R-:W-:Y:S05]  /*3c70*/  @P3 BRA `(.L_x_130) ;  /* 0x00000000000c3947 */ /* 0x000fea0003800000 */
[----:B------:R-:W5:Y:S02]  /*3c80*/  LDG.E.U8 R96, desc[UR38][R2.64+0x60] ;  /* 0x0000602602607981 */ /* 0x000f64000c1e1100 */
[----:B-----5:R-:W-:-:S05]  /*3c90*/  PRMT R0, R96, 0x8880, RZ ;  /* 0x0000888060007816 */ /* 0x020fca00000000ff */
[----:B------:R-:W-:-:S07]  /*3ca0*/  IMAD R13, R0, R23, RZ ;  /* 0x00000017000d7224 */ /* 0x000fce00078e02ff */
.L_x_130:
[----:B------:R-:W-:Y:S05]  /*3cb0*/  BSYNC B1 ;  /* 0x0000000000017941 */ /* 0x000fea0003800000 */
.L_x_129:
[----:B---3--:R-:W-:Y:S01]  /*3cc0*/  @!P3 IMAD R11, R72, R22, R13 ;  /* 0x00000016480bb224 */ /* 0x008fe200078e020d */
[----:B------:R-:W-:Y:S04]  /*3cd0*/  BSSY B1, `(.L_x_131) ;  /* 0x0000006000017945 */ /* 0x000fe80003800000 */
[----:B------:R3:W-:Y:S01]  /*3ce0*/  @!P3 STG.E.U8 desc[UR38][R4.64+0x60], R11 ;  /* 0x0000600b0400b986 */ /* 0x0007e2000c101126 */
[----:B------:R-:W-:Y:S05]  /*3cf0*/  @P5 BRA `(.L_x_132) ;  /* 0x00000000000c5947 */ /* 0x000fea0003800000 */
[----:B------:R-:W5:Y:S02]  /*3d00*/  LDG.E.U8 R96, desc[UR38][R2.64+0x61] ;  /* 0x0000612602607981 */ /* 0x000f64000c1e1100 */
[----:B-----5:R-:W-:-:S05]  /*3d10*/  PRMT R0, R96, 0x8880, RZ ;  /* 0x0000888060007816 */ /* 0x020fca00000000ff */
[----:B------:R-:W-:-:S07]  /*3d20*/  IMAD R13, R0, R23, RZ ;  /* 0x00000017000d7224 */ /* 0x000fce00078e02ff */
.L_x_132:
[----:B------:R-:W-:Y:S05]  /*3d30*/  BSYNC B1 ;  /* 0x0000000000017941 */ /* 0x000fea0003800000 */
.L_x_131:
[----:B------:R-:W-:Y:S01]  /*3d40*/  @!P5 IMAD R73, R73, R22, R13 ;  /* 0x000000164949d224 */ /* 0x000fe200078e020d */
[----:B------:R-:W-:Y:S04]  /*3d50*/  BSSY B1, `(.L_x_133) ;  /* 0x0000006000017945 */ /* 0x000fe80003800000 */
[----:B------:R0:W-:Y:S01]  /*3d60*/  @!P5 STG.E.U8 desc[UR38][R4.64+0x61], R73 ;  /* 0x000061490400d986 */ /* 0x0001e2000c101126 */
[----:B------:R-:W-:Y:S05]  /*3d70*/  @P6 BRA `(.L_x_134) ;  /* 0x00000000000c6947 */ /* 0x000fea0003800000 */
[----:B------:R-:W5:Y:S02]  /*3d80*/  LDG.E.U8 R96, desc[UR38][R8.64+0x60] ;  /* 0x0000602608607981 */ /* 0x000f64000c1e1100 */
[----:B-----5:R-:W-:-:S05]  /*3d90*/  PRMT R0, R96, 0x8880, RZ ;  /* 0x0000888060007816 */ /* 0x020fca00000000ff */
[----:B------:R-:W-:-:S07]  /*3da0*/  IMAD R13, R0, R23, RZ ;  /* 0x00000017000d7224 */ /* 0x000fce00078e02ff */
.L_x_134:
[----:B------:R-:W-:Y:S05]  /*3db0*/  BSYNC B1 ;  /* 0x0000000000017941 */ /* 0x000fea0003800000 */
.L_x_133:
[----:B---3--:R-:W-:Y:S01]  /*3dc0*/  @!P6 IMAD R11, R74, R22, R13 ;  /* 0x000000164a0be224 */ /* 0x008fe200078e020d */
[----:B------:R-:W-:Y:S04]  /*3dd0*/  BSSY B1, `(.L_x_135) ;  /* 0x0000006000017945 */ /* 0x000fe80003800000 */
[----:B------:R3:W-:Y:S01]  /*3de0*/  @!P6 STG.E.U8 desc[UR38][R6.64+0x60], R11 ;  /* 0x0000600b0600e986 */ /* 0x0007e2000c101126 */
[----:B------:R-:W-:Y:S05]  /*3df0*/  @P2 BRA `(.L_x_136) ;  /* 0x00000000000c2947 */ /* 0x000fea0003800000 */
[----:B------:R-:W5:Y:S02]  /*3e00*/  LDG.E.U8 R96, desc[UR38][R8.64+0x61] ;  /* 0x0000612608607981 */ /* 0x000f64000c1e1100 */
[----:B-----5:R-:W-:-:S05]  /*3e10*/  PRMT R0, R96, 0x8880, RZ ;  /* 0x0000888060007816 */ /* 0x020fca00000000ff */
[----:B------:R-:W-:-:S07]  /*3e20*/  IMAD R13, R0, R23, RZ ;  /* 0x00000017000d7224 */ /* 0x000fce00078e02ff */
.L_x_136:
[----:B------:R-:W-:Y:S05]  /*3e30*/  BSYNC B1 ;  /* 0x0000000000017941 */ /* 0x000fea0003800000 */
.L_x_135:
        /* <DEDUP_REMOVED lines=12> */
.L_x_138:
[----:B------:R-:W-:Y:S05]  /*3f00*/  BSYNC B1 ;  /* 0x0000000000017941 */ /* 0x000fea0003800000 */
.L_x_137:
[----:B---3--:R-:W-:Y:S01]  /*3f10*/  @!P5 IMAD R11, R76, R22, R13 ;  /* 0x000000164c0bd224 */ /* 0x008fe200078e020d */
[----:B------:R-:W-:Y:S04]  /*3f20*/  BSSY B1, `(.L_x_139) ;  /* 0x0000006000017945 */ /* 0x000fe80003800000 */
[----:B------:R3:W-:Y:S01]  /*3f30*/  @!P5 STG.E.U8 desc[UR38][R4.64+0x68], R11 ;  /* 0x0000680b0400d986 */ /* 0x0007e2000c101126 */
[----:B------:R-:W-:Y:S05]  /*3f40*/  @P3 BRA `(.L_x_140) ;  /* 0x00000000000c3947 */ /* 0x000fea0003800000 */
[----:B------:R-:W5:Y:S02]  /*3f50*/  LDG.E.U8 R96, desc[UR38][R2.64+0x69] ;  /* 0x0000692602607981 */ /* 0x000f64000c1e1100 */
[----:B-----5:R-:W-:-:S05]  /*3f60*/  PRMT R0, R96, 0x8880, RZ ;  /* 0x0000888060007816 */ /* 0x020fca00000000ff */
[----:B------:R-:W-:-:S07]  /*3f70*/  IMAD R13, R0, R23, RZ ;  /* 0x00000017000d7224 */ /* 0x000fce00078e02ff */
.L_x_140:
[----:B------:R-:W-:Y:S05]  /*3f80*/  BSYNC B1 ;  /* 0x0000000000017941 */ /* 0x000fea0003800000 */
.L_x_139:
[----:B------:R-:W-:Y:S01]  /*3f90*/  @!P3 IMAD R77, R77, R22, R13 ;  /* 0x000000164d4db224 */ /* 0x000fe200078e020d */
[----:B------:R-:W-:Y:S04]  /*3fa0*/  BSSY B1, `(.L_x_141) ;  /* 0x0000006000017945 */ /* 0x000fe80003800000 */
[----:B------:R0:W-:Y:S01]  /*3fb0*/  @!P3 STG.E.U8 desc[UR38][R4.64+0x69], R77 ;  /* 0x0000694d0400b986 */ /* 0x0001e2000c101126 */
[----:B------:R-:W-:Y:S05]  /*3fc0*/  @P2 BRA `(.L_x_142) ;  /* 0x00000000000c2947 */ /* 0x000fea0003800000 */
[----:B------:R-:W5:Y:S02]  /*3fd0*/  LDG.E.U8 R96, desc[UR38][R8.64+0x68] ;  /* 0x0000682608607981 */ /* 0x000f64000c1e1100 */
[----:B-----5:R-:W-:-:S05]  /*3fe0*/  PRMT R0, R96, 0x8880, RZ ;  /* 0x0000888060007816 */ /* 0x020fca00000000ff */
[----:B------:R-:W-:-:S07]  /*3ff0*/  IMAD R13, R0, R23, RZ ;  /* 0x00000017000d7224 */ /* 0x000fce00078e02ff */
.L_x_142:
[----:B------:R-:W-:Y:S05]  /*4000*/  BSYNC B1 ;  /* 0x0000000000017941 */ /* 0x000fea0003800000 */
.L_x_141:
[----:B---3--:R-:W-:Y:S01]  /*4010*/  @!P2 IMAD R11, R78, R22, R13 ;  /* 0x000000164e0ba224 */ /* 0x008fe200078e020d */
[----:B------:R-:W-:Y:S04]  /*4020*/  BSSY B1, `(.L_x_143) ;  /* 0x0000006000017945 */ /* 0x000fe80003800000 */
[----:B------:R3:W-:Y:S01]  /*4030*/  @!P2 STG.E.U8 desc[UR38][R6.64+0x68], R11 ;  /* 0x0000680b0600a986 */ /* 0x0007e2000c101126 */
[----:B------:R-:W-:Y:S05]  /*4040*/  @P6 BRA `(.L_x_144) ;  /* 0x00000000000c6947 */ /* 0x000fea0003800000 */
[----:B------:R-:W5:Y:S02]  /*4050*/  LDG.E.U8 R96, desc[UR38][R8.64+0x69] ;  /* 0x0000692608607981 */ /* 0x000f64000c1e1100 */
[----:B-----5:R-:W-:-:S05]  /*4060*/  PRMT R0, R96, 0x8880, RZ ;  /* 0x0000888060007816 */ /* 0x020fca00000000ff */
[----:B------:R-:W-:-:S07]  /*4070*/  IMAD R13, R0, R23, RZ ;  /* 0x00000017000d7224 */ /* 0x000fce00078e02ff */
.L_x_144:
[----:B------:R-:W-:Y:S05]  /*4080*/  BSYNC B1 ;  /* 0x0000000000017941 */ /* 0x000fea0003800000 */
.L_x_143:
[----:B------:R-:W-:Y:S01]  /*4090*/  @!P6 IMAD R79, R79, R22, R13 ;  /* 0x000000164f4fe224 */ /* 0x000fe200078e020d */
[----:B------:R-:W-:Y:S04]  /*40a0*/  BSSY B1, `(.L_x_145) ;  /* 0x0000006000017945 */ /* 0x000fe80003800000 */
[----:B------:R0:W-:Y:S01]  /*40b0*/  @!P6 STG.E.U8 desc[UR38][R6.64+0x69], R79 ;  /* 0x0000694f0600e986 */ /* 0x0001e2000c101126 */
[----:B------:R-:W-:Y:S05]  /*40c0*/  @P4 BRA `(.L_x_146) ;  /* 0x00000000000c4947 */ /* 0x000fea0003800000 */
[----:B------:R-:W5:Y:S02]  /*40d0*/  LDG.E.U8 R96, desc[UR38][R2.64+0x70] ;  /* 0x0000702602607981 */ /* 0x000f64000c1e1100 */
[----:B-----5:R-:W-:-:S05]  /*40e0*/  PRMT R0, R96, 0x8880, RZ ;  /* 0x0000888060007816 */ /* 0x020fca00000000ff */
[----:B------:R-:W-:-:S07]  /*40f0*/  IMAD R13, R0, R23, RZ ;  /* 0x00000017000d7224 */ /* 0x000fce00078e02ff */
.L_x_146:
[----:B------:R-:W-:Y:S05]  /*4100*/  BSYNC B1 ;  /* 0x0000000000017941 */ /* 0x000fea0003800000 */
.L_x_145:
[----:B------:R-:W-:Y:S01]  /*4110*/  ISETP.LT.OR P3, PT, R14, 0x72, !P1 ;  /* 0x000000720e00780c */ /* 0x000fe20004f61670 */
[----:B---3--:R-:W-:Y:S01]  /*4120*/  @!P4 IMAD R11, R80, R22, R13 ;  /* 0x00000016500bc224 */ /* 0x008fe200078e020d */
[----:B------:R-:W-:Y:S01]  /*4130*/  BSSY B1, `(.L_x_147) ;  /* 0x000000b000017945 */ /* 0x000fe20003800000 */
[C---:B------:R-:W-:Y:S02]  /*4140*/  ISETP.LT.OR P2, PT, R14.reuse, 0x71, !P0 ;  /* 0x000000710e00780c */ /* 0x040fe40004741670 */
[C---:B------:R-:W-:Y:S01]  /*4150*/  ISETP.LT.OR P5, PT, R14.reuse, 0x72, !P0 ;  /* 0x000000720e00780c */ /* 0x040fe200047a1670 */
[----:B------:R3:W-:Y:S01]  /*4160*/  @!P4 STG.E.U8 desc[UR38][R4.64+0x70], R11 ;  /* 0x0000700b0400c986 */ /* 0x0007e2000c101126 */
[C---:B------:R-:W-:Y:S02]  /*4170*/  ISETP.LT.OR P4, PT, R14.reuse, 0x79, !P1 ;  /* 0x000000790e00780c */ /* 0x040fe40004f81670 */
[C---:B------:R-:W-:Y:S02]  /*4180*/  ISETP.LT.OR P1, PT, R14.reuse, 0x7a, !P1 ;  /* 0x0000007a0e00780c */ /* 0x040fe40004f21670 */
[----:B------:R-:W-:-:S02]  /*4190*/  ISETP.LT.OR P6, PT, R14, 0x79, !P0 ;  /* 0x000000790e00780c */ /* 0x000fc400047c1670 */
[----:B------:R-:W-:Y:S11]  /*41a0*/  @P3 BRA `(.L_x_148) ;  /* 0x00000000000c3947 */ /* 0x000ff60003800000 */
[----:B------:R-:W5:Y:S02]  /*41b0*/  LDG.E.U8 R96, desc[UR38][R2.64+0x71] ;  /* 0x0000712602607981 */ /* 0x000f64000c1e1100 */
[----:B-----5:R-:W-:-:S05]  /*41c0*/  PRMT R0, R96, 0x8880, RZ ;  /* 0x0000888060007816 */ /* 0x020fca00000000ff */
[----:B------:R-:W-:-:S07]  /*41d0*/  IMAD R13, R0, R23, RZ ;  /* 0x00000017000d7224 */ /* 0x000fce00078e02ff */
.L_x_148:
[----:B------:R-:W-:Y:S05]  /*41e0*/  BSYNC B1 ;  /* 0x0000000000017941 */ /* 0x000fea0003800000 */
.L_x_147:
[----:B------:R-:W-:Y:S01]  /*41f0*/  @!P3 IMAD R81, R81, R22, R13 ;  /* 0x000000165151b224 */ /* 0x000fe200078e020d */
[----:B------:R-:W-:Y:S04]  /*4200*/  BSSY B1, `(.L_x_149) ;  /* 0x0000006000017945 */ /* 0x000fe80003800000 */
[----:B------:R0:W-:Y:S01]  /*4210*/  @!P3 STG.E.U8 desc[UR38][R4.64+0x71], R81 ;  /* 0x000071510400b986 */ /* 0x0001e2000c101126 */
[----:B------:R-:W-:Y:S05]  /*4220*/  @P2 BRA `(.L_x_150) ;  /* 0x00000000000c2947 */ /* 0x000fea0003800000 */
[----:B------:R-:W5:Y:S02]  /*4230*/  LDG.E.U8 R96, desc[UR38][R8.64+0x70] ;  /* 0x0000702608607981 */ /* 0x000f64000c1e1100 */
[----:B-----5:R-:W-:-:S05]  /*4240*/  PRMT R0, R96, 0x8880, RZ ;  /* 0x0000888060007816 */ /* 0x020fca00000000ff */
[----:B------:R-:W-:-:S07]  /*4250*/  IMAD R13, R0, R23, RZ ;  /* 0x00000017000d7224 */ /* 0x000fce00078e02ff */
.L_x_150:
[----:B------:R-:W-:Y:S05]  /*4260*/  BSYNC B1 ;  /* 0x0000000000017941 */ /* 0x000fea0003800000 */
.L_x_149:
[----:B---3--:R-:W-:Y:S01]  /*4270*/  @!P2 IMAD R11, R82, R22, R13 ;  /* 0x00000016520ba224 */ /* 0x008fe200078e020d */
[----:B------:R-:W-:Y:S04]  /*4280*/  BSSY B1, `(.L_x_151) ;  /* 0x0000006000017945 */ /* 0x000fe80003800000 */
[----:B------:R3:W-:Y:S01]  /*4290*/  @!P2 STG.E.U8 desc[UR38][R6.64+0x70], R11 ;  /* 0x0000700b0600a986 */ /* 0x0007e2000c101126 */
[----:B------:R-:W-:Y:S05]  /*42a0*/  @P5 BRA `(.L_x_152) ;  /* 0x00000000000c5947 */ /* 0x000fea0003800000 */
[----:B------:R-:W5:Y:S02]  /*42b0*/  LDG.E.U8 R96, desc[UR38][R8.64+0x71] ;  /* 0x0000712608607981 */ /* 0x000f64000c1e1100 */
[----:B-----5:R-:W-:-:S05]  /*42c0*/  PRMT R0, R96, 0x8880, RZ ;  /* 0x0000888060007816 */ /* 0x020fca00000000ff */
[----:B------:R-:W-:-:S07]  /*42d0*/  IMAD R13, R0, R23, RZ ;  /* 0x00000017000d7224 */ /* 0x000fce00078e02ff */
.L_x_152:
[----:B------:R-:W-:Y:S05]  /*42e0*/  BSYNC B1 ;  /* 0x0000000000017941 */ /* 0x000fea0003800000 */
.L_x_151:
[----:B------:R-:W-:Y:S01]  /*42f0*/  @!P5 IMAD R83, R83, R22, R13 ;  /* 0x000000165353d224 */ /* 0x000fe200078e020d */
[----:B------:R-:W-:Y:S04]  /*4300*/  BSSY B1, `(.L_x_153) ;  /* 0x0000006000017945 */ /* 0x000fe80003800000 */
[----:B------:R0:W-:Y:S01]  /*4310*/  @!P5 STG.E.U8 desc[UR38][R6.64+0x71], R83 ;  /* 0x000071530600d986 */ /* 0x0001e2000c101126 */
[----:B------:R-:W-:Y:S05]  /*4320*/  @P4 BRA `(.L_x_154) ;  /* 0x00000000000c4947 */ /* 0x000fea0003800000 */
[----:B------:R-:W5:Y:S02]  /*4330*/  LDG.E.U8 R96, desc[UR38][R2.64+0x78] ;  /* 0x0000782602607981 */ /* 0x000f64000c1e1100 */
[----:B-----5:R-:W-:-:S05]  /*4340*/  PRMT R0, R96, 0x8880, RZ ;  /* 0x0000888060007816 */ /* 0x020fca00000000ff */
[----:B------:R-:W-:-:S07]  /*4350*/  IMAD R13, R0, R23, RZ ;  /* 0x00000017000d7224 */ /* 0x000fce00078e02ff */
.L_x_154:
[----:B------:R-:W-:Y:S05]  /*4360*/  BSYNC B1 ;  /* 0x0000000000017941 */ /* 0x000fea0003800000 */
.L_x_153:
[----:B---3--:R-:W-:Y:S01]  /*4370*/  @!P4 IMAD R11, R84, R22, R13 ;  /* 0x00000016540bc224 */ /* 0x008fe200078e020d */
[----:B------:R-:W-:Y:S04]  /*4380*/  BSSY B1, `(.L_x_155) ;  /* 0x0000006000017945 */ /* 0x000fe80003800000 */
[----:B------:R3:W-:Y:S01]  /*4390*/  @!P4 STG.E.U8 desc[UR38][R4.64+0x78], R11 ;  /* 0x0000780b0400c986 */ /* 0x0007e2000c101126 */
[----:B------:R-:W-:Y:S05]  /*43a0*/  @P1 BRA `(.L_x_156) ;  /* 0x00000000000c1947 */ /* 0x000fea0003800000 */
[----:B------:R-:W5:Y:S02]  /*43b0*/  LDG.E.U8 R96, desc[UR38][R2.64+0x79] ;  /* 0x0000792602607981 */ /* 0x000f64000c1e1100 */
[----:B-----5:R-:W-:-:S05]  /*43c0*/  PRMT R0, R96, 0x8880, RZ ;  /* 0x0000888060007816 */ /* 0x020fca00000000ff */
[----:B------:R-:W-:-:S07]  /*43d0*/  IMAD R13, R0, R23, RZ ;  /* 0x00000017000d7224 */ /* 0x000fce00078e02ff */
.L_x_156:
[----:B------:R-:W-:Y:S05]  /*43e0*/  BSYNC B1 ;  /* 0x0000000000017941 */ /* 0x000fea0003800000 */
.L_x_155:
[----:B------:R-:W-:Y:S01]  /*43f0*/  @!P1 IMAD R85, R85, R22, R13 ;  /* 0x0000001655559224 */ /* 0x000fe200078e020d */
[----:B------:R-:W-:Y:S04]  /*4400*/  BSSY B1, `(.L_x_157) ;  /* 0x0000006000017945 */ /* 0x000fe80003800000 */
[----:B------:R0:W-:Y:S01]  /*4410*/  @!P1 STG.E.U8 desc[UR38][R4.64+0x79], R85 ;  /* 0x0000795504009986 */ /* 0x0001e2000c101126 */
[----:B------:R-:W-:Y:S05]  /*4420*/  @P6 BRA `(.L_x_158) ;  /* 0x00000000000c6947 */ /* 0x000fea0003800000 */
[----:B------:R-:W5:Y:S02]  /*4430*/  LDG.E.U8 R96, desc[UR38][R8.64+0x78] ;  /* 0x0000782608607981 */ /* 0x000f64000c1e1100 */
[----:B-----5:R-:W-:-:S05]  /*4440*/  PRMT R0, R96, 0x8880, RZ ;  /* 0x0000888060007816 */ /* 0x020fca00000000ff */
[----:B------:R-:W-:-:S07]  /*4450*/  IMAD R13, R0, R23, RZ ;  /* 0x00000017000d7224 */ /* 0x000fce00078e02ff */
.L_x_158:
[----:B------:R-:W-:Y:S05]  /*4460*/  BSYNC B1 ;  /* 0x0000000000017941 */ /* 0x000fea0003800000 */
.L_x_157:
[----:B0-----:R-:W-:Y:S01]  /*4470*/  @!P6 IMAD R3, R86, R22, R13 ;  /* 0x000000165603e224 */ /* 0x001fe200078e020d */
[----:B------:R-:W-:Y:S01]  /*4480*/  ISETP.LT.OR P0, PT, R14, 0x7a, !P0 ;  /* 0x0000007a0e00780c */ /* 0x000fe20004701670 */
[----:B------:R-:W-:Y:S03]  /*4490*/  BSSY B1, `(.L_x_159) ;  /* 0x0000006000017945 */ /* 0x000fe60003800000 */
[----:B------:R0:W-:Y:S09]  /*44a0*/  @!P6 STG.E.U8 desc[UR38][R6.64+0x78], R3 ;  /* 0x000078030600e986 */ /* 0x0001f2000c101126 */
[----:B------:R-:W-:Y:S05]  /*44b0*/  @P0 BRA `(.L_x_160) ;  /* 0x00000000000c0947 */ /* 0x000fea0003800000 */
[----:B------:R-:W5:Y:S02]  /*44c0*/  LDG.E.U8 R96, desc[UR38][R8.64+0x79] ;  /* 0x0000792608607981 */ /* 0x000f64000c1e1100 */
[----:B-----5:R-:W-:-:S05]  /*44d0*/  PRMT R0, R96, 0x8880, RZ ;  /* 0x0000888060007816 */ /* 0x020fca00000000ff */
[----:B------:R-:W-:-:S07]  /*44e0*/  IMAD R13, R0, R23, RZ ;  /* 0x00000017000d7224 */ /* 0x000fce00078e02ff */
.L_x_160:
[----:B------:R-:W-:Y:S05]  /*44f0*/  BSYNC B1 ;  /* 0x0000000000017941 */ /* 0x000fea0003800000 */
.L_x_159:
[----:B------:R-:W-:Y:S01]  /*4500*/  IMAD R13, R87, R22, R13 ;  /* 0x00000016570d7224 */ /* 0x000fe200078e020d */
[----:B------:R-:W-:Y:S06]  /*4510*/  @P0 BRA `(.L_x_161) ;  /* 0x0000000c00100947 */ /* 0x000fec0003800000 */
[----:B------:R0:W-:Y:S01]  /*4520*/  STG.E.U8 desc[UR38][R6.64+0x79], R13 ;  /* 0x0000790d06007986 */ /* 0x0001e2000c101126 */
[----:B------:R-:W-:Y:S05]  /*4530*/  BRA `(.L_x_161) ;  /* 0x0000000c00087947 */ /* 0x000fea0003800000 */
.L_x_32:
[C---:B------:R-:W-:Y:S02]  /*4540*/  ISETP.GE.AND P1, PT, R18.reuse, 0x1, PT ;  /* 0x000000011200780c */ /* 0x040fe40003f26270 */
[----:B------:R-:W-:Y:S02]  /*4550*/  ISETP.GE.AND P0, PT, R18, 0x9, PT ;  /* 0x000000091200780c */ /* 0x000fe40003f06270 */
[C---:B------:R-:W-:Y:S02]  /*4560*/  ISETP.LT.OR P3, PT, R14.reuse, 0x1, !P1 ;  /* 0x000000010e00780c */ /* 0x040fe40004f61670 */
[C---:B------:R-:W-:Y:S02]  /*4570*/  ISETP.LT.OR P5, PT, R14.reuse, 0x2, !P1 ;  /* 0x000000020e00780c */ /* 0x040fe40004fa1670 */
[C---:B------:R-:W-:Y:S02]  /*4580*/  ISETP.LT.OR P2, PT, R14.reuse, 0x1, !P0 ;  /* 0x000000010e00780c */ /* 0x040fe40004741670 */
[----:B------:R-:W-:-:S02]  /*4590*/  ISETP.LT.OR P6, PT, R14, 0x2, !P0 ;  /* 0x000000020e00780c */ /* 0x000fc400047c1670 */
[----:B------:R-:W-:-:S05]  /*45a0*/  ISETP.LT.OR P4, PT, R14, 0x9, !P1 ;  /* 0x000000090e00780c */ /* 0x000fca0004f81670 */
[-C--:B------:R-:W-:Y:S02]  /*45b0*/  @!P3 IMAD R3, R24, R22.reuse, RZ ;  /* 0x000000161803b224 */ /* 0x080fe400078e02ff */
[-C--:B------:R-:W-:Y:S02]  /*45c0*/  @!P5 IMAD R25, R25, R22.reuse, RZ ;  /* 0x000000161919d224 */ /* 0x080fe400078e02ff */
[-C--:B------:R-:W-:Y:S01]  /*45d0*/  @!P2 IMAD R9, R26, R22.reuse, RZ ;  /* 0x000000161a09a224 */ /* 0x080fe200078e02ff */
[----:B------:R0:W-:Y:S01]  /*45e0*/  @!P3 STG.E.U8 desc[UR38][R4.64], R3 ;  /* 0x000000030400b986 */ /* 0x0001e2000c101126 */
[C---:B------:R-:W-:Y:S01]  /*45f0*/  ISETP.LT.OR P3, PT, R14.reuse, 0xa, !P1 ;  /* 0x0000000a0e00780c */ /* 0x040fe20004f61670 */
[-C--:B------:R-:W-:Y:S02]  /*4600*/  @!P6 IMAD R27, R27, R22.reuse, RZ ;  /* 0x000000161b1be224 */ /* 0x080fe400078e02ff */
[----:B------:R-:W-:Y:S01]  /*4610*/  @!P5 STG.E.U8 desc[UR38][R4.64+0x1], R25 ;  /* 0x000001190400d986 */ /* 0x000fe2000c101126 */
[----:B------:R-:W-:Y:S01]  /*4620*/  ISETP.LT.OR P5, PT, R14, 0x9, !P0 ;  /* 0x000000090e00780c */ /* 0x000fe200047a1670 */
[----:B------:R-:W-:-:S02]  /*4630*/  @!P4 IMAD R11, R28, R22, RZ ;  /* 0x000000161c0bc224 */ /* 0x000fc400078e02ff */
[----:B------:R1:W-:Y:S01]  /*4640*/  @!P2 STG.E.U8 desc[UR38][R6.64], R9 ;  /* 0x000000090600a986 */ /* 0x0003e2000c101126 */
[----:B------:R-:W-:-:S03]  /*4650*/  ISETP.LT.OR P2, PT, R14, 0xa, !P0 ;  /* 0x0000000a0e00780c */ /* 0x000fc60004741670 */
[----:B------:R-:W-:Y:S01]  /*4660*/  @!P6 STG.E.U8 desc[UR38][R6.64+0x1], R27 ;  /* 0x0000011b0600e986 */ /* 0x000fe2000c101126 */
[C---:B------:R-:W-:Y:S01]  /*4670*/  ISETP.LT.OR P6, PT, R14.reuse, 0x11, !P1 ;  /* 0x000000110e00780c */ /* 0x040fe20004fc1670 */
[-C--:B------:R-:W-:Y:S02]  /*4680*/  @!P3 IMAD R29, R29, R22.reuse, RZ ;  /* 0x000000161d1db224 */ /* 0x080fe400078e02ff */
[----:B------:R-:W-:Y:S01]  /*4690*/  @!P4 STG.E.U8 desc[UR38][R4.64+0x8], R11 ;  /* 0x0000080b0400c986 */ /* 0x000fe2000c101126 */
[----:B------:R-:W-:Y:S01]  /*46a0*/  ISETP.LT.OR P4, PT, R14, 0x12, !P1 ;  /* 0x000000120e00780c */ /* 0x000fe20004f81670 */
[-C--:B0-----:R-:W-:Y:S02]  /*46b0*/  @!P5 IMAD R3, R30, R22.reuse, RZ ;  /* 0x000000161e03d224 */ /* 0x081fe400078e02ff */
[----:B------:R-:W-:Y:S01]  /*46c0*/  @!P3 STG.E.U8 desc[UR38][R4.64+0x9], R29 ;  /* 0x0000091d0400b986 */ /* 0x000fe2000c101126 */
[----:B------:R-:W-:Y:S01]  /*46d0*/  ISETP.LT.OR P3, PT, R14, 0x11, !P0 ;  /* 0x000000110e00780c */ /* 0x000fe20004761670 */
[----:B------:R-:W-:-:S02]  /*46e0*/  @!P2 IMAD R31, R31, R22, RZ ;  /* 0x000000161f1fa224 */ /* 0x000fc400078e02ff */
[----:B------:R0:W-:Y:S01]  /*46f0*/  @!P5 STG.E.U8 desc[UR38][R6.64+0x8], R3 ;  /* 0x000008030600d986 */ /* 0x0001e2000c101126 */
[----:B------:R-:W-:Y:S01]  /*4700*/  ISETP.LT.OR P5, PT, R14, 0x12, !P0 ;  /* 0x000000120e00780c */ /* 0x000fe200047a1670 */
[-C--:B-1----:R-:W-:Y:S02]  /*4710*/  @!P6 IMAD R9, R32, R22.reuse, RZ ;  /* 0x000000162009e224 */ /* 0x082fe400078e02ff */
[----:B------:R-:W-:Y:S01]  /*4720*/  @!P2 STG.E.U8 desc[UR38][R6.64+0x9], R31 ;  /* 0x0000091f0600a986 */ /* 0x000fe2000c101126 */
[C---:B------:R-:W-:Y:S01]  /*4730*/  ISETP.LT.OR P2, PT, R14.reuse, 0x19, !P1 ;  /* 0x000000190e00780c */ /* 0x040fe20004f41670 */
[-C--:B------:R-:W-:Y:S02]  /*4740*/  @!P4 IMAD R33, R33, R22.reuse, RZ ;  /* 0x000000162121c224 */ /* 0x080fe400078e02ff */
[----:B------:R1:W-:Y:S01]  /*4750*/  @!P6 STG.E.U8 desc[UR38][R4.64+0x10], R9 ;  /* 0x000010090400e986 */ /* 0x0003e2000c101126 */
[----:B------:R-:W-:Y:S01]  /*4760*/  ISETP.LT.OR P6, PT, R14, 0x1a, !P1 ;  /* 0x0000001a0e00780c */ /* 0x000fe20004fc1670 */
[----:B0-----:R-:W-:-:S02]  /*4770*/  @!P3 IMAD R3, R34, R22, RZ ;  /* 0x000000162203b224 */ /* 0x001fc400078e02ff */
[----:B------:R-:W-:Y:S02]  /*4780*/  @!P4 STG.E.U8 desc[UR38][R4.64+0x11], R33 ;  /* 0x000011210400c986 */ /* 0x000fe4000c101126 */
[-C--:B------:R-:W-:Y:S01]  /*4790*/  @!P5 IMAD R35, R35, R22.reuse, RZ ;  /* 0x000000162323d224 */ /* 0x080fe200078e02ff */
[C---:B------:R-:W-:Y:S01]  /*47a0*/  ISETP.LT.OR P4, PT, R14.reuse, 0x19, !P0 ;  /* 0x000000190e00780c */ /* 0x040fe20004781670 */
[----:B------:R0:W-:Y:S01]  /*47b0*/  @!P3 STG.E.U8 desc[UR38][R6.64+0x10], R3 ;  /* 0x000010030600b986 */ /* 0x0001e2000c101126 */
[----:B------:R-:W-:Y:S01]  /*47c0*/  ISETP.LT.OR P3, PT, R14, 0x1a, !P0 ;  /* 0x0000001a0e00780c */ /* 0x000fe20004761670 */
[-C--:B-1----:R-:W-:Y:S02]  /*47d0*/  @!P2 IMAD R9, R36, R22.reuse, RZ ;  /* 0x000000162409a224 */ /* 0x082fe400078e02ff */
[----:B------:R-:W-:Y:S01]  /*47e0*/  @!P5 STG.E.U8 desc[UR38][R6.64+0x11], R35 ;  /* 0x000011230600d986 */ /* 0x000fe2000c101126 */
[----:B------:R-:W-:Y:S01]  /*47f0*/  ISETP.LT.OR P5, PT, R14, 0x21, !P1 ;  /* 0x000000210e00780c */ /* 0x000fe20004fa1670 */
[----:B------:R-:W-:-:S02]  /*4800*/  @!P6 IMAD R37, R37, R22, RZ ;  /* 0x000000162525e224 */ /* 0x000fc400078e02ff */
[----:B------:R1:W-:Y:S01]  /*4810*/  @!P2 STG.E.U8 desc[UR38][R4.64+0x18], R9 ;  /* 0x000018090400a986 */ /* 0x0003e2000c101126 */
[----:B------:R-:W-:-:S03]  /*4820*/  ISETP.LT.OR P2, PT, R14, 0x22, !P1 ;  /* 0x000000220e00780c */ /* 0x000fc60004f41670 */
[-C--:B------:R-:W-:Y:S01]  /*4830*/  @!P4 IMAD R11, R38, R22.reuse, RZ ;  /* 0x00000016260bc224 */ /* 0x080fe200078e02ff */
        /* <DEDUP_REMOVED lines=40> */
[C---:B------:R-:W-:Y:S01]  /*4ac0*/  ISETP.LT.OR P5, PT, R14.reuse, 0x3a, !P0 ;  /* 0x0000003a0e00780c */ /* 0x040fe200047a1670 */
[-C--:B------:R-:W-:Y:S02]  /*4ad0*/  @!P6 IMAD R53, R53, R22.reuse, RZ ;  /* 0x000000163535e224 */ /* 0x080fe400078e02ff */
[----:B------:R-:W-:Y:S01]  /*4ae0*/  @!P2 STG.E.U8 desc[UR38][R6.64+0x31], R51 ;  /* 0x000031330600a986 */ /* 0x000fe2000c101126 */
[----:B------:R-:W-:Y:S01]  /*4af0*/  ISETP.LT.OR P2, PT, R14, 0x41, !P1 ;  /* 0x000000410e00780c */ /* 0x000fe20004f41670 */
[-C--:B-1----:R-:W-:Y:S02]  /*4b00*/  @!P4 IMAD R9, R52, R22.reuse, RZ ;  /* 0x000000163409c224 */ /* 0x082fe400078e02ff */
[----:B------:R-:W-:Y:S01]  /*4b10*/  @!P6 STG.E.U8 desc[UR38][R4.64+0x39], R53 ;  /* 0x000039350400e986 */ /* 0x000fe2000c101126 */
[----:B------:R-:W-:Y:S01]  /*4b20*/  ISETP.LT.OR P6, PT, R14, 0x41, !P0 ;  /* 0x000000410e00780c */ /* 0x000fe200047c1670 */
[----:B0-----:R-:W-:-:S02]  /*4b30*/  @!P3 IMAD R3, R54, R22, RZ ;  /* 0x000000163603b224 */ /* 0x001fc400078e02ff */
[----:B------:R0:W-:Y:S02]  /*4b40*/  @!P4 STG.E.U8 desc[UR38][R4.64+0x38], R9 ;  /* 0x000038090400c986 */ /* 0x0001e4000c101126 */
[-C--:B------:R-:W-:Y:S01]  /*4b50*/  @!P5 IMAD R55, R55, R22.reuse, RZ ;  /* 0x000000163737d224 */ /* 0x080fe200078e02ff */
[C---:B------:R-:W-:Y:S01]  /*4b60*/  ISETP.LT.OR P4, PT, R14.reuse, 0x42, !P1 ;  /* 0x000000420e00780c */ /* 0x040fe20004f81670 */
[----:B------:R1:W-:Y:S01]  /*4b70*/  @!P3 STG.E.U8 desc[UR38][R6.64+0x38], R3 ;  /* 0x000038030600b986 */ /* 0x0003e2000c101126 */
[----:B------:R-:W-:Y:S01]  /*4b80*/  ISETP.LT.OR P3, PT, R14, 0x49, !P1 ;  /* 0x000000490e00780c */ /* 0x000fe20004f61670 */
[-C--:B------:R-:W-:Y:S02]  /*4b90*/  @!P2 IMAD R11, R56, R22.reuse, RZ ;  /* 0x00000016380ba224 */ /* 0x080fe400078e02ff */
[----:B------:R-:W-:Y:S01]  /*4ba0*/  @!P5 STG.E.U8 desc[UR38][R6.64+0x39], R55 ;  /* 0x000039370600d986 */ /* 0x000fe2000c101126 */
[----:B------:R-:W-:Y:S01]  /*4bb0*/  ISETP.LT.OR P5, PT, R14, 0x42, !P0 ;  /* 0x000000420e00780c */ /* 0x000fe200047a1670 */
[----:B0-----:R-:W-:-:S02]  /*4bc0*/  @!P6 IMAD R9, R58, R22, RZ ;  /* 0x000000163a09e224 */ /* 0x001fc400078e02ff */
[----:B------:R0:W-:Y:S01]  /*4bd0*/  @!P2 STG.E.U8 desc[UR38][R4.64+0x40], R11 ;  /* 0x0000400b0400a986 */ /* 0x0001e2000c101126 */
[----:B------:R-:W-:-:S03]  /*4be0*/  ISETP.LT.OR P2, PT, R14, 0x4a, !P1 ;  /* 0x0000004a0e00780c */ /* 0x000fc60004f41670 */
[-C--:B------:R-:W-:Y:S02]  /*4bf0*/  @!P4 IMAD R57, R57, R22.reuse, RZ ;  /* 0x000000163939c224 */ /* 0x080fe400078e02ff */
[----:B-1----:R-:W-:-:S03]  /*4c00*/  @!P3 IMAD R3, R60, R22, RZ ;  /* 0x000000163c03b224 */ /* 0x002fc600078e02ff */
[----:B------:R-:W-:Y:S01]  /*4c10*/  @!P4 STG.E.U8 desc[UR38][R4.64+0x41], R57 ;  /* 0x000041390400c986 */ /* 0x000fe2000c101126 */
[C---:B------:R-:W-:Y:S01]  /*4c20*/  ISETP.LT.OR P4, PT, R14.reuse, 0x49, !P0 ;  /* 0x000000490e00780c */ /* 0x040fe20004781670 */
[-C--:B------:R-:W-:Y:S02]  /*4c30*/  @!P5 IMAD R59, R59, R22.reuse, RZ ;  /* 0x000000163b3bd224 */ /* 0x080fe400078e02ff */
[----:B------:R1:W-:Y:S01]  /*4c40*/  @!P6 STG.E.U8 desc[UR38][R6.64+0x40], R9 ;  /* 0x000040090600e986 */ /* 0x0003e2000c101126 */
[C---:B------:R-:W-:Y:S01]  /*4c50*/  ISETP.LT.OR P6, PT, R14.reuse, 0x4a, !P0 ;  /* 0x0000004a0e00780c */ /* 0x040fe200047c1670 */
[----:B------:R-:W-:Y:S02]  /*4c60*/  @!P2 IMAD R61, R61, R22, RZ ;  /* 0x000000163d3da224 */ /* 0x000fe400078e02ff */
[----:B------:R-:W-:Y:S01]  /*4c70*/  @!P5 STG.E.U8 desc[UR38][R6.64+0x41], R59 ;  /* 0x0000413b0600d986 */ /* 0x000fe2000c101126 */
[----:B------:R-:W-:-:S03]  /*4c80*/  ISETP.LT.OR P5, PT, R14, 0x51, !P1 ;  /* 0x000000510e00780c */ /* 0x000fc60004fa1670 */
[----:B------:R2:W-:Y:S01]  /*4c90*/  @!P3 STG.E.U8 desc[UR38][R4.64+0x48], R3 ;  /* 0x000048030400b986 */ /* 0x0005e2000c101126 */
[----:B------:R-:W-:Y:S01]  /*4ca0*/  ISETP.LT.OR P3, PT, R14, 0x52, !P1 ;  /* 0x000000520e00780c */ /* 0x000fe20004f61670 */
[-C--:B0-----:R-:W-:Y:S02]  /*4cb0*/  @!P4 IMAD R11, R62, R22.reuse, RZ ;  /* 0x000000163e0bc224 */ /* 0x081fe400078e02ff */
[----:B------:R-:W-:Y:S01]  /*4cc0*/  @!P2 STG.E.U8 desc[UR38][R4.64+0x49], R61 ;  /* 0x0000493d0400a986 */ /* 0x000fe2000c101126 */
[C---:B------:R-:W-:Y:S01]  /*4cd0*/  ISETP.LT.OR P2, PT, R14.reuse, 0x51, !P0 ;  /* 0x000000510e00780c */ /* 0x040fe20004741670 */
[-C--:B------:R-:W-:Y:S02]  /*4ce0*/  @!P6 IMAD R63, R63, R22.reuse, RZ ;  /* 0x000000163f3fe224 */ /* 0x080fe400078e02ff */
[----:B------:R0:W-:Y:S01]  /*4cf0*/  @!P4 STG.E.U8 desc[UR38][R6.64+0x48], R11 ;  /* 0x0000480b0600c986 */ /* 0x0001e2000c101126 */
[----:B------:R-:W-:Y:S01]  /*4d00*/  ISETP.LT.OR P4, PT, R14, 0x52, !P0 ;  /* 0x000000520e00780c */ /* 0x000fe20004781670 */
[----:B-1----:R-:W-:-:S02]  /*4d10*/  @!P5 IMAD R9, R64, R22, RZ ;  /* 0x000000164009d224 */ /* 0x002fc400078e02ff */
[----:B------:R-:W-:Y:S01]  /*4d20*/  @!P6 STG.E.U8 desc[UR38][R6.64+0x49], R63 ;  /* 0x0000493f0600e986 */ /* 0x000fe2000c101126 */
[C---:B------:R-:W-:Y:S01]  /*4d30*/  ISETP.LT.OR P6, PT, R14.reuse, 0x59, !P1 ;  /* 0x000000590e00780c */ /* 0x040fe20004fc1670 */
[-C--:B------:R-:W-:Y:S02]  /*4d40*/  @!P3 IMAD R65, R65, R22.reuse, RZ ;  /* 0x000000164141b224 */ /* 0x080fe400078e02ff */
[----:B------:R1:W-:Y:S01]  /*4d50*/  @!P5 STG.E.U8 desc[UR38][R4.64+0x50], R9 ;  /* 0x000050090400d986 */ /* 0x0003e2000c101126 */
[----:B------:R-:W-:Y:S01]  /*4d60*/  ISETP.LT.OR P5, PT, R14, 0x5a, !P1 ;  /* 0x0000005a0e00780c */ /* 0x000fe20004fa1670 */
[-C--:B--2---:R-:W-:Y:S02]  /*4d70*/  @!P2 IMAD R3, R66, R22.reuse, RZ ;  /* 0x000000164203a224 */ /* 0x084fe400078e02ff */
[----:B------:R-:W-:Y:S01]  /*4d80*/  @!P3 STG.E.U8 desc[UR38][R4.64+0x51], R65 ;  /* 0x000051410400b986 */ /* 0x000fe2000c101126 */
[----:B------:R-:W-:Y:S01]  /*4d90*/  ISETP.LT.OR P3, PT, R14, 0x59, !P0 ;  /* 0x000000590e00780c */ /* 0x000fe20004761670 */
[----:B------:R-:W-:-:S02]  /*4da0*/  @!P4 IMAD R67, R67, R22, RZ ;  /* 0x000000164343c224 */ /* 0x000fc400078e02ff */
        /* <DEDUP_REMOVED lines=12> */
[----:B------:R-:W-:Y:S01]  /*4e70*/  @!P3 STG.E.U8 desc[UR38][R6.64+0x58], R9 ;  /* 0x000058090600b986 */ /* 0x000fe2000c101126 */
        /* <DEDUP_REMOVED lines=10> */
[----:B------:R-:W-:Y:S02]  /*4f20*/  @!P3 IMAD R75, R75, R22, RZ ;  /* 0x000000164b4bb224 */ /* 0x000fe400078e02ff */
[----:B------:R0:W-:Y:S01]  /*4f30*/  @!P5 STG.E.U8 desc[UR38][R6.64+0x60], R11 ;  /* 0x0000600b0600d986 */ /* 0x0001e2000c101126 */
[----:B------:R-:W-:-:S03]  /*4f40*/  ISETP.LT.OR P5, PT, R14, 0x69, !P0 ;  /* 0x000000690e00780c */ /* 0x000fc600047a1670 */
[----:B------:R-:W-:Y:S01]  /*4f50*/  @!P3 STG.E.U8 desc[UR38][R6.64+0x61], R75 ;  /* 0x0000614b0600b986 */ /* 0x000fe2000c101126 */
[----:B------:R-:W-:Y:S01]  /*4f60*/  ISETP.LT.OR P3, PT, R14, 0x71, !P1 ;  /* 0x000000710e00780c */ /* 0x000fe20004f61670 */
[-C--:B-1----:R-:W-:Y:S02]  /*4f70*/  @!P2 IMAD R3, R76, R22.reuse, RZ ;  /* 0x000000164c03a224 */ /* 0x082fe400078e02ff */
[-C--:B------:R-:W-:Y:S02]  /*4f80*/  @!P4 IMAD R77, R77, R22.reuse, RZ ;  /* 0x000000164d4dc224 */ /* 0x080fe400078e02ff */
[-C--:B------:R-:W-:Y:S01]  /*4f90*/  @!P6 IMAD R79, R79, R22.reuse, RZ ;  /* 0x000000164f4fe224 */ /* 0x080fe200078e02ff */
[----:B------:R1:W-:Y:S01]  /*4fa0*/  @!P2 STG.E.U8 desc[UR38][R4.64+0x68], R3 ;  /* 0x000068030400a986 */ /* 0x0003e2000c101126 */
[----:B------:R-:W-:Y:S02]  /*4fb0*/  ISETP.LT.OR P2, PT, R14, 0x72, !P1 ;  /* 0x000000720e00780c */ /* 0x000fe40004f41670 */
[----:B------:R-:W-:Y:S01]  /*4fc0*/  @!P5 IMAD R9, R78, R22, RZ ;  /* 0x000000164e09d224 */ /* 0x000fe200078e02ff */
[----:B------:R-:W-:Y:S01]  /*4fd0*/  @!P4 STG.E.U8 desc[UR38][R4.64+0x69], R77 ;  /* 0x0000694d0400c986 */ /* 0x000fe2000c101126 */
[----:B------:R-:W-:-:S02]  /*4fe0*/  ISETP.LT.OR P4, PT, R14, 0x72, !P0 ;  /* 0x000000720e00780c */ /* 0x000fc40004781670 */
[----:B0-----:R-:W-:Y:S01]  /*4ff0*/  @!P3 IMAD R11, R80, R22, RZ ;  /* 0x00000016500bb224 */ /* 0x001fe200078e02ff */
[----:B------:R-:W-:Y:S01]  /*5000*/  @!P5 STG.E.U8 desc[UR38][R6.64+0x68], R9 ;  /* 0x000068090600d986 */ /* 0x000fe2000c101126 */
[----:B------:R-:W-:-:S03]  /*5010*/  ISETP.LT.OR P5, PT, R14, 0x71, !P0 ;  /* 0x000000710e00780c */ /* 0x000fc600047a1670 */
[----:B------:R-:W-:Y:S01]  /*5020*/  @!P6 STG.E.U8 desc[UR38][R6.64+0x69], R79 ;  /* 0x0000694f0600e986 */ /* 0x000fe2000c101126 */
[C---:B------:R-:W-:Y:S01]  /*5030*/  ISETP.LT.OR P6, PT, R14.reuse, 0x79, !P0 ;  /* 0x000000790e00780c */ /* 0x040fe200047c1670 */
[-C--:B------:R-:W-:Y:S01]  /*5040*/  @!P2 IMAD R81, R81, R22.reuse, RZ ;  /* 0x000000165151a224 */ /* 0x080fe200078e02ff */
[C---:B------:R-:W-:Y:S01]  /*5050*/  ISETP.LT.OR P0, PT, R14.reuse, 0x7a, !P0 ;  /* 0x0000007a0e00780c */ /* 0x040fe20004701670 */
[----:B------:R0:W-:Y:S01]  /*5060*/  @!P3 STG.E.U8 desc[UR38][R4.64+0x70], R11 ;  /* 0x0000700b0400b986 */ /* 0x0001e2000c101126 */
[C---:B------:R-:W-:Y:S01]  /*5070*/  ISETP.LT.OR P3, PT, R14.reuse, 0x79, !P1 ;  /* 0x000000790e00780c */ /* 0x040fe20004f61670 */
[-C--:B------:R-:W-:Y:S01]  /*5080*/  @!P4 IMAD R83, R83, R22.reuse, RZ ;  /* 0x000000165353c224 */ /* 0x080fe200078e02ff */
[----:B------:R-:W-:Y:S01]  /*5090*/  ISETP.LT.OR P1, PT, R14, 0x7a, !P1 ;  /* 0x0000007a0e00780c */ /* 0x000fe20004f21670 */
[----:B------:R2:W-:Y:S02]  /*50a0*/  @!P2 STG.E.U8 desc[UR38][R4.64+0x71], R81 ;  /* 0x000071510400a986 */ /* 0x0005e4000c101126 */
[----:B-1----:R-:W-:-:S02]  /*50b0*/  @!P5 IMAD R3, R82, R22, RZ ;  /* 0x000000165203d224 */ /* 0x002fc400078e02ff */
[----:B------:R2:W-:Y:S02]  /*50c0*/  @!P4 STG.E.U8 desc[UR38][R6.64+0x71], R83 ;  /* 0x000071530600c986 */ /* 0x0005e4000c101126 */
[-C--:B0-----:R-:W-:Y:S02]  /*50d0*/  @!P6 IMAD R11, R86, R22.reuse, RZ ;  /* 0x00000016560be224 */ /* 0x081fe400078e02ff */
[----:B------:R2:W-:Y:S02]  /*50e0*/  @!P5 STG.E.U8 desc[UR38][R6.64+0x70], R3 ;  /* 0x000070030600d986 */ /* 0x0005e4000c101126 */
[-C--:B------:R-:W-:Y:S02]  /*50f0*/  @!P3 IMAD R9, R84, R22.reuse, RZ ;  /* 0x000000165409b224 */ /* 0x080fe400078e02ff */
[-C--:B------:R-:W-:Y:S02]  /*5100*/  @!P1 IMAD R85, R85, R22.reuse, RZ ;  /* 0x0000001655559224 */ /* 0x080fe400078e02ff */
[----:B------:R-:W-:Y:S01]  /*5110*/  @!P0 IMAD R87, R87, R22, RZ ;  /* 0x0000001657578224 */ /* 0x000fe200078e02ff */
[----:B------:R2:W-:Y:S04]  /*5120*/  @!P3 STG.E.U8 desc[UR38][R4.64+0x78], R9 ;  /* 0x000078090400b986 */ /* 0x0005e8000c101126 */
[----:B------:R2:W-:Y:S04]  /*5130*/  @!P1 STG.E.U8 desc[UR38][R4.64+0x79], R85 ;  /* 0x0000795504009986 */ /* 0x0005e8000c101126 */
[----:B------:R2:W-:Y:S04]  /*5140*/  @!P6 STG.E.U8 desc[UR38][R6.64+0x78], R11 ;  /* 0x0000780b0600e986 */ /* 0x0005e8000c101126 */
[----:B------:R2:W-:Y:S02]  /*5150*/  @!P0 STG.E.U8 desc[UR38][R6.64+0x79], R87 ;  /* 0x0000795706008986 */ /* 0x0005e4000c101126 */
.L_x_161:
[----:B------:R-:W-:Y:S05]  /*5160*/  BSYNC B0 ;  /* 0x0000000000007941 */ /* 0x000fea0003800000 */
.L_x_31:
[----:B------:R-:W-:Y:S01]  /*5170*/  IMAD.U32 R2, RZ, RZ, UR36 ;  /* 0x00000024ff027e24 */ /* 0x000fe2000f8e00ff */
[----:B------:R-:W-:Y:S01]  /*5180*/  ULDC.64 UR4, c[0x0][0x650] ;  /* 0x0001940000047ab9 */ /* 0x000fe20000000a00 */
[----:B0-2---:R-:W-:Y:S01]  /*5190*/  IMAD.U32 R3, RZ, RZ, UR37 ;  /* 0x00000025ff037e24 */ /* 0x005fe2000f8e00ff */
[----:B------:R0:W-:Y:S01]  /*51a0*/  SYNCS.ARRIVE.TRANS64.A1T0 RZ, [R94+UR52], RZ ;  /* 0x000000ff5eff79a7 */ /* 0x0001e20008100034 */
[----:B------:R-:W-:Y:S01]  /*51b0*/  PRMT R0, RZ, 0x7610, R0 ;  /* 0x00007610ff007816 */ /* 0x000fe20000000000 */
[----:B------:R-:W-:Y:S01]  /*51c0*/  IMAD.MOV.U32 R19, RZ, RZ, -0x1 ;  /* 0xffffffffff137424 */ /* 0x000fe200078e00ff */
[----:B------:R-:W-:Y:S01]  /*51d0*/  LEA R16, P0, R2, R16, 0x1 ;  /* 0x0000001002107211 */ /* 0x000fe200078008ff */
[----:B------:R-:W-:Y:S02]  /*51e0*/  IMAD.MOV.U32 R18, RZ, RZ, -0x1 ;  /* 0xffffffffff127424 */ /* 0x000fe400078e00ff */
[----:B------:R-:W-:Y:S01]  /*51f0*/  IMAD.MOV.U32 R2, RZ, RZ, -0x1 ;  /* 0xffffffffff027424 */ /* 0x000fe200078e00ff */
[----:B------:R-:W-:-:S02]  /*5200*/  IADD3.X R17, R17, UR53, RZ, P0, !PT ;  /* 0x0000003511117c10 */ /* 0x000fc400087fe4ff */
[----:B------:R-:W-:-:S04]  /*5210*/  ISETP.GE.U32.AND P0, PT, R16, UR4, PT ;  /* 0x0000000410007c0c */ /* 0x000fc8000bf06070 */
[----:B------:R-:W-:-:S13]  /*5220*/  ISETP.GE.U32.AND.EX P0, PT, R17, UR5, PT, P0 ;  /* 0x0000000511007c0c */ /* 0x000fda000bf06100 */
[----:B0-----:R-:W-:Y:S05]  /*5230*/  @P0 BRA `(.L_x_162) ;  /* 0x0000000400740947 */ /* 0x001fea0003800000 */
[----:B------:R-:W0:Y:S01]  /*5240*/  S2UR UR7, SR_CTAID.X ;  /* 0x00000000000779c3 */ /* 0x000e220000002500 */
[----:B------:R-:W-:Y:S01]  /*5250*/  ULDC.64 UR4, c[0x0][0x628] ;  /* 0x00018a0000047ab9 */ /* 0x000fe20000000a00 */
[----:B------:R-:W-:Y:S01]  /*5260*/  ULDC UR6, c[0x0][0x150] ;  /* 0x0000540000067ab9 */ /* 0x000fe20000000800 */
[----:B------:R-:W-:Y:S01]  /*5270*/  ISETP.NE.U32.AND P0, PT, RZ, UR4, PT ;  /* 0x00000004ff007c0c */ /* 0x000fe2000bf05070 */
[----:B------:R-:W-:Y:S01]  /*5280*/  ULDC UR15, c[0x0][0x630] ;  /* 0x00018c00000f7ab9 */ /* 0x000fe20000000800 */
[C---:B------:R-:W-:Y:S02]  /*5290*/  R2UR UR16, R16.reuse ;  /* 0x00000000101072ca */ /* 0x040fe400000e0000 */
[----:B------:R-:W-:Y:S01]  /*52a0*/  ISETP.NE.AND.EX P0, PT, RZ, UR5, PT, P0 ;  /* 0x00000005ff007c0c */ /* 0x000fe2000bf05300 */
[----:B------:R-:W2:Y:S01]  /*52b0*/  S2UR UR17, SR_CTAID.Y ;  /* 0x00000000001179c3 */ /* 0x000ea20000002600 */
[----:B------:R-:W-:Y:S02]  /*52c0*/  R2UR UR12, R16 ;  /* 0x00000000100c72ca */ /* 0x000fe400000e0000 */
[----:B------:R-:W-:-:S02]  /*52d0*/  R2UR UR13, R17 ;  /* 0x00000000110d72ca */ /* 0x000fc400000e0000 */
[----:B0-----:R-:W-:-:S05]  /*52e0*/  I2FP.F32.U32 R0, UR7 ;  /* 0x0000000700007c45 */ /* 0x001fca0008201000 */
[----:B------:R-:W-:Y:S01]  /*52f0*/  FMUL R0, R0, UR6 ;  /* 0x0000000600007c20 */ /* 0x000fe20008400000 */
[----:B------:R-:W-:Y:S01]  /*5300*/  ULDC UR6, c[0x0][0x154] ;  /* 0x0000550000067ab9 */ /* 0x000fe20000000800 */
[----:B--2---:R-:W-:-:S04]  /*5310*/  I2FP.F32.U32 R2, UR17 ;  /* 0x0000001100027c45 */ /* 0x004fc80008201000 */
[----:B------:R-:W0:Y:S01]  /*5320*/  F2I.U32.TRUNC.NTZ R0, R0 ;  /* 0x0000000000007305 */ /* 0x000e22000020f000 */
[----:B------:R-:W-:Y:S01]  /*5330*/  FMUL R2, R2, UR6 ;  /* 0x0000000602027c20 */ /* 0x000fe20008400000 */
[----:B------:R-:W-:Y:S06]  /*5340*/  @!P0 BRA `(.L_x_163) ;  /* 0x0000000000308947 */ /* 0x000fec0003800000 */
        /* <DEDUP_REMOVED lines=12> */
.L_x_163:
[----:B------:R-:W-:Y:S01]  /*5410*/  USHF.R.U64 UR6, UR12, UR15, UR13 ;  /* 0x0000000f0c067299 */ /* 0x000fe2000800120d */
[----:B------:R-:W-:Y:S01]  /*5420*/  R2UR UR5, R17 ;  /* 0x00000000110572ca */ /* 0x000fe200000e0000 */
[----:B------:R-:W-:Y:S01]  /*5430*/  USHF.R.U32.HI UR4, URZ, UR15, UR13 ;  /* 0x0000000f3f047299 */ /* 0x000fe2000801160d */
[----:B------:R-:W2:Y:S01]  /*5440*/  F2I.U32.TRUNC.NTZ R2, R2 ;  /* 0x0000000200027305 */ /* 0x000ea2000020f000 */
[----:B------:R-:W-:Y:S01]  /*5450*/  UIADD3 UR9, UP0, URZ, -UR6, URZ ;  /* 0x800000063f097290 */ /* 0x000fe2000ff1e03f */
[----:B0-----:R-:W-:Y:S01]  /*5460*/  R2UR UR12, R0 ;  /* 0x00000000000c72ca */ /* 0x001fe200000e0000 */
[----:B------:R-:W-:Y:S01]  /*5470*/  ULDC.64 UR10, c[0x0][0x620] ;  /* 0x00018800000a7ab9 */ /* 0x000fe20000000a00 */
[----:B------:R-:W-:Y:S01]  /*5480*/  ULDC UR15, c[0x0][0x608] ;  /* 0x00018200000f7ab9 */ /* 0x000fe20000000800 */
[----:B------:R-:W-:Y:S01]  /*5490*/  UIADD3.X UR4, URZ, ~UR4, URZ, UP0, !UPT ;  /* 0x800000043f047290 */ /* 0x000fe200087fe43f */
[----:B------:R-:W-:Y:S01]  /*54a0*/  ULDC UR13, c[0x0][0x144] ;  /* 0x00005100000d7ab9 */ /* 0x000fe20000000800 */
[----:B------:R-:W-:-:S02]  /*54b0*/  ULDC UR24, c[0x0][0x148] ;  /* 0x0000520000187ab9 */ /* 0x000fc40000000800 */
[----:B------:R-:W-:Y:S01]  /*54c0*/  UIMAD UR8, UR4, UR10, URZ ;  /* 0x0000000a040872a4 */ /* 0x000fe2000f8e023f */
[----:B------:R-:W-:Y:S02]  /*54d0*/  ULDC UR22, c[0x0][0x648] ;  /* 0x0001920000167ab9 */ /* 0x000fe40000000800 */
[----:B------:R-:W-:Y:S01]  /*54e0*/  UMOV UR4, UR16 ;  /* 0x0000001000047c82 */ /* 0x000fe20008000000 */
[----:B------:R-:W-:Y:S02]  /*54f0*/  UIMAD UR8, UR9, UR11, UR8 ;  /* 0x0000000b090872a4 */ /* 0x000fe4000f8e0208 */
[----:B------:R-:W-:Y:S01]  /*5500*/  UIMAD.WIDE.U32 UR4, UR9, UR10, UR4 ;  /* 0x0000000a090472a5 */ /* 0x000fe2000f8e0004 */
[----:B--2---:R-:W-:Y:S01]  /*5510*/  R2UR UR14, R2 ;  /* 0x00000000020e72ca */ /* 0x004fe200000e0000 */
[----:B------:R-:W-:Y:S01]  /*5520*/  ULDC UR11, c[0x0][0x618] ;  /* 0x00018600000b7ab9 */ /* 0x000fe20000000800 */
[----:B------:R-:W-:Y:S02]  /*5530*/  UIADD3 UR12, -UR12, URZ, URZ ;  /* 0x0000003f0c0c7290 */ /* 0x000fe4000fffe13f */
[----:B------:R-:W-:-:S02]  /*5540*/  UIADD3 UR10, UR5, UR8, URZ ;  /* 0x00000008050a7290 */ /* 0x000fc4000fffe03f */
[----:B------:R-:W-:Y:S02]  /*5550*/  UIMAD UR21, UR13, UR12, UR7 ;  /* 0x0000000c0d1572a4 */ /* 0x000fe4000f8e0207 */
[----:B------:R-:W-:Y:S02]  /*5560*/  USHF.R.U64 UR9, UR4, UR11, UR10 ;  /* 0x0000000b04097299 */ /* 0x000fe4000800120a */
[----:B------:R-:W-:Y:S01]  /*5570*/  USHF.R.U32.HI UR10, URZ, UR11, UR10 ;  /* 0x0000000b3f0a7299 */ /* 0x000fe2000801160a */
[----:B------:R-:W-:Y:S02]  /*5580*/  ULDC.64 UR4, c[0x0][0x640] ;  /* 0x0001900000047ab9 */ /* 0x000fe40000000a00 */
[----:B------:R-:W-:Y:S01]  /*5590*/  ULDC UR11, c[0x0][0x658] ;  /* 0x00019600000b7ab9 */ /* 0x000fe20000000800 */
[----:B------:R-:W-:Y:S01]  /*55a0*/  ISETP.NE.U32.AND P0, PT, RZ, UR4, PT ;  /* 0x00000004ff007c0c */ /* 0x000fe2000bf05070 */
[----:B------:R-:W-:Y:S02]  /*55b0*/  USHF.R.U64 UR18, UR9, UR15, UR10 ;  /* 0x0000000f09127299 */ /* 0x000fe4000800120a */
[----:B------:R-:W-:Y:S01]  /*55c0*/  USHF.R.U32.HI UR10, URZ, UR15, UR10 ;  /* 0x0000000f3f0a7299 */ /* 0x000fe2000801160a */
[----:B------:R-:W-:Y:S01]  /*55d0*/  ISETP.NE.AND.EX P0, PT, RZ, UR5, PT, P0 ;  /* 0x00000005ff007c0c */ /* 0x000fe2000bf05300 */
[----:B------:R-:W-:Y:S01]  /*55e0*/  ULDC UR8, c[0x0][0x600] ;  /* 0x0001800000087ab9 */ /* 0x000fe20000000800 */
[----:B------:R-:W-:-:S02]  /*55f0*/  UIADD3 UR20, -UR14, URZ, URZ ;  /* 0x0000003f0e147290 */ /* 0x000fc4000fffe13f */
[----:B------:R-:W-:Y:S02]  /*5600*/  USHF.R.U64 UR19, UR18, UR11, UR10 ;  /* 0x0000000b12137299 */ /* 0x000fe4000800120a */
[----:B------:R-:W-:Y:S02]  /*5610*/  UIADD3 UR16, UR8, -0x1, URZ ;  /* 0xffffffff08107890 */ /* 0x000fe4000fffe03f */
[----:B------:R-:W-:Y:S01]  /*5620*/  USHF.R.U32.HI UR15, URZ, UR11, UR10 ;  /* 0x0000000b3f0f7299 */ /* 0x000fe2000801160a */
[----:B------:R-:W-:Y:S02]  /*5630*/  ULDC UR23, c[0x0][0x638] ;  /* 0x00018e0000177ab9 */ /* 0x000fe40000000800 */
[----:B------:R-:W-:Y:S02]  /*5640*/  UMOV UR14, UR19 ;  /* 0x00000013000e7c82 */ /* 0x000fe40008000000 */
        /* <DEDUP_REMOVED lines=11> */
.L_x_164:
        /* <DEDUP_REMOVED lines=17> */
.L_x_162:
[----:B------:R-:W-:Y:S02]  /*5810*/  LOP3.LUT P0, RZ, R0, 0xff, RZ, 0xc0, !PT ;  /* 0x000000ff00ff7812 */ /* 0x000fe4000780c0ff */
[----:B------:R-:W-:-:S11]  /*5820*/  LOP3.LUT R97, R97, 0x1, RZ, 0x3c, !PT ;  /* 0x0000000161617812 */ /* 0x000fd600078e3cff */
[----:B------:R-:W-:Y:S05]  /*5830*/  @P0 BRA `(.L_x_165) ;  /* 0xffffffbc006c0947 */ /* 0x000fea000383ffff */
[----:B------:R-:W-:Y:S05]  /*5840*/  EXIT ;  /* 0x000000000000794d */ /* 0x000fea0003800000 */
.L_x_12:
[----:B------:R-:W-:-:S08]  /*5850*/  ISETP.NE.AND P0, PT, RZ, UR8, PT ;  /* 0x00000008ff007c0c */ /* 0x000fd0000bf05270 */
[----:B-----5:R-:W0:-:S00]  /*5860*/  USETMAXREG.DEALLOC.CTAPOOL 0x28 ;  /* 0x00000028000079c8 */ /* 0x020e0000080e0500 */
[----:B------:R-:W-:Y:S05]  /*5870*/  @P0 EXIT ;  /* 0x000000000000094d */ /* 0x000fea0003800000 */
[----:B0-----:R-:W-:Y:S01]  /*5880*/  LOP3.LUT P0, RZ, R0, 0xff, RZ, 0xc0, !PT ;  /* 0x000000ff00ff7812 */ /* 0x001fe2000780c0ff */
[----:B------:R-:W-:Y:S02]  /*5890*/  IMAD.MOV.U32 R8, RZ, RZ, 0x1 ;  /* 0x00000001ff087424 */ /* 0x000fe400078e00ff */
[----:B------:R-:W-:-:S10]  /*58a0*/  IMAD.MOV.U32 R0, RZ, RZ, RZ ;  /* 0x000000ffff007224 */ /* 0x000fd400078e00ff */
[----:B------:R-:W-:Y:S05]  /*58b0*/  @!P0 BRA `(.L_x_166) ;  /* 0x0000000c001c8947 */ /* 0x000fea0003800000 */
[----:B------:R-:W-:Y:S01]  /*58c0*/  LOP3.LUT P0, RZ, R4, 0x1f, RZ, 0xc0, !PT ;  /* 0x0000001f04ff7812 */ /* 0x000fe2000780c0ff */
[----:B------:R-:W-:Y:S01]  /*58d0*/  ULDC UR5, c[0x0][0x658] ;  /* 0x0001960000057ab9 */ /* 0x000fe20000000800 */
[----:B------:R-:W-:Y:S01]  /*58e0*/  UMOV UR6, 0xffffffff ;  /* 0xffffffff00067882 */ /* 0x000fe20000000000 */
[----:B------:R-:W-:Y:S01]  /*58f0*/  BSSY B0, `(.L_x_166) ;  /* 0x00000c3000007945 */ /* 0x000fe20003800000 */
[----:B------:R-:W-:Y:S01]  /*5900*/  USHF.L.U32 UR6, UR6, UR5, URZ ;  /* 0x0000000506067299 */ /* 0x000fe2000800063f */
[C---:B------:R-:W-:Y:S01]  /*5910*/  ISETP.NE.AND P3, PT, R3.reuse, RZ, PT ;  /* 0x000000ff0300720c */ /* 0x040fe20003f65270 */
[----:B------:R-:W-:Y:S01]  /*5920*/  IMAD.MOV.U32 R9, RZ, RZ, 0x1 ;  /* 0x00000001ff097424 */ /* 0x000fe200078e00ff */
[----:B------:R-:W-:Y:S01]  /*5930*/  ISETP.NE.OR P0, PT, R3, RZ, !P0 ;  /* 0x000000ff0300720c */ /* 0x000fe20004705670 */
[----:B------:R-:W-:Y:S01]  /*5940*/  IMAD.MOV.U32 R8, RZ, RZ, 0x1 ;  /* 0x00000001ff087424 */ /* 0x000fe200078e00ff */
[----:B------:R-:W-:Y:S01]  /*5950*/  ULDC UR4, c[0x0][0x600] ;  /* 0x0001800000047ab9 */ /* 0x000fe20000000800 */
[----:B------:R-:W-:Y:S01]  /*5960*/  IMAD.MOV.U32 R0, RZ, RZ, RZ ;  /* 0x000000ffff007224 */ /* 0x000fe200078e00ff */
[----:B------:R-:W-:Y:S01]  /*5970*/  UMOV UR7, 0x1 ;  /* 0x0000000100077882 */ /* 0x000fe20000000000 */
[----:B------:R-:W-:-:S02]  /*5980*/  UIADD3 UR19, UR42, 0x1, URZ ;  /* 0x000000012a137890 */ /* 0x000fc4000fffe03f */
[----:B------:R-:W-:Y:S02]  /*5990*/  ULOP3.LUT UR22, UR40, 0x2, URZ, 0xfc, !UPT ;  /* 0x0000000228167892 */ /* 0x000fe4000f8efc3f */
[----:B------:R-:W-:Y:S02]  /*59a0*/  UIADD3 UR4, UR4, -0x1, URZ ;  /* 0xffffffff04047890 */ /* 0x000fe4000fffe03f */
[----:B------:R-:W-:Y:S02]  /*59b0*/  USHF.L.U32 UR5, UR7, UR5, URZ ;  /* 0x0000000507057299 */ /* 0x000fe4000800063f */
[----:B------:R-:W-:Y:S01]  /*59c0*/  ULOP3.LUT UR6, URZ, UR6, URZ, 0x33, !UPT ;  /* 0x000000063f067292 */ /* 0x000fe2000f8e333f */
[----:B------:R-:W-:-:S11]  /*59d0*/  ULDC.64 UR20, c[0x0][0x198] ;  /* 0x0000660000147ab9 */ /* 0x000fd60000000a00 */
.L_x_178:
[----:B------:R-:W-:-:S03]  /*59e0*/  UMOV UR7, 0xffffffff ;  /* 0xffffffff00077882 */ /* 0x000fc60000000000 */
[----:B------:R-:W-:Y:S05]  /*59f0*/  BRA.DIV UR7, `(.L_x_167) ;  /* 0x0000000e079c7947 */ /* 0x000fea000b800000 */
[----:B------:R-:W-:-:S13]  /*5a00*/  ELECT P6, URZ, PT ;  /* 0x00000000003f782f */ /* 0x000fda00038c0000 */
.L_x_189:
[----:B------:R-:W0:Y:S01]  /*5a10*/  LDC R3, c[0x0][0x28c] ;  /* 0x0000a300ff037b82 */ /* 0x000e220000000800 */
[----:B------:R-:W-:Y:S01]  /*5a20*/  BSSY B1, `(.L_x_168) ;  /* 0x0000038000017945 */ /* 0x000fe20003800000 */
[----:B0-----:R-:W-:-:S13]  /*5a30*/  ISETP.LT.OR P6, PT, R3, 0x1, !P6 ;  /* 0x000000010300780c */ /* 0x001fda00077c1670 */
[----:B------:R-:W-:Y:S05]  /*5a40*/  @P6 BRA `(.L_x_169) ;  /* 0x0000000000d46947 */ /* 0x000fea0003800000 */
[----:B------:R-:W-:Y:S02]  /*5a50*/  IMAD.SHL.U32 R18, R18, 0x80, RZ ;  /* 0x0000008012127824 */ /* 0x000fe400078e00ff */
[----:B------:R-:W-:Y:S02]  /*5a60*/  IMAD.SHL.U32 R19, R19, 0x40, RZ ;  /* 0x0000004013137824 */ /* 0x000fe400078e00ff */
[----:B------:R-:W-:Y:S02]  /*5a70*/  IMAD.MOV.U32 R11, RZ, RZ, RZ ;  /* 0x000000ffff0b7224 */ /* 0x000fe400078e00ff */
[----:B------:R-:W-:Y:S02]  /*5a80*/  IMAD.U32 R12, RZ, RZ, UR19 ;  /* 0x00000013ff0c7e24 */ /* 0x000fe4000f8e00ff */
[----:B------:R-:W-:Y:S02]  /*5a90*/  IMAD.MOV.U32 R3, RZ, RZ, R8 ;  /* 0x000000ffff037224 */ /* 0x000fe400078e0008 */
[----:B------:R-:W-:-:S07]  /*5aa0*/  IMAD.MOV.U32 R4, RZ, RZ, R0 ;  /* 0x000000ffff047224 */ /* 0x000fce00078e0000 */
.L_x_173:
[----:B------:R-:W0:Y:S01]  /*5ab0*/  S2R R6, SR_CgaCtaId ;  /* 0x0000000000067919 */ /* 0x000e220000008800 */
[----:B------:R-:W-:-:S04]  /*5ac0*/  MOV R5, 0x400 ;  /* 0x0000040000057802 */ /* 0x000fc80000000f00 */
[----:B0-----:R-:W-:Y:S02]  /*5ad0*/  LEA R7, R6, R5, 0x18 ;  /* 0x0000000506077211 */ /* 0x001fe400078ec0ff */
[----:B------:R-:W-:Y:S01]  /*5ae0*/  SHF.L.U32 R5, R3, 0x1f, RZ ;  /* 0x0000001f03057819 */ /* 0x000fe200000006ff */
[----:B------:R-:W0:Y:S02]  /*5af0*/  @!P3 LDC R6, c[0x0][0x500] ;  /* 0x00014000ff06bb82 */ /* 0x000e240000000800 */
[----:B------:R-:W-:-:S04]  /*5b00*/  IMAD R10, R4, 0x8, R7 ;  /* 0x00000008040a7824 */ /* 0x000fc800078e0207 */
[----:B------:R-:W1:Y:S02]  /*5b10*/  SYNCS.PHASECHK.TRANS64.TRYWAIT P1, [R10+URZ+0x10], R5 ;  /* 0x000010050a0075a7 */ /* 0x000e64000802017f */
[----:B-1----:R-:W-:Y:S05]  /*5b20*/  @!P1 BRA `(.L_x_170) ;  /* 0x0000000c00709947 */ /* 0x002fea0003800000 */
.L_x_190:
[----:B------:R-:W-:Y:S01]  /*5b30*/  UPRMT UR7, UR22, 0x9910, URZ ;  /* 0x0000991016077896 */ /* 0x000fe2000800003f */
[----:B0-----:R0:W-:Y:S03]  /*5b40*/  @!P3 SYNCS.ARRIVE.TRANS64 RZ, [R10+URZ], R6 ;  /* 0x000000060affb9a7 */ /* 0x0011e6000800003f */
[----:B------:R-:W-:-:S06]  /*5b50*/  UISETP.NE.AND UP0, UPT, UR7, 0x2, UPT ;  /* 0x000000020700788c */ /* 0x000fcc000bf05270 */
[----:B------:R-:W-:-:S13]  /*5b60*/  PLOP3.LUT P1, PT, PT, PT, UP0, 0x80, 0x0 ;  /* 0x000000000000781c */ /* 0x000fda0003f2f008 */
[----:B0-----:R-:W-:Y:S05]  /*5b70*/  @P1 BRA `(.L_x_171) ;  /* 0x0000000000041947 */ /* 0x001fea0003800000 */
[----:B------:R-:W-:Y:S01]  /*5b80*/  BPT.TRAP 0x1 ;  /* 0x000000040000795c */ /* 0x000fe20000300000 */
.L_x_171:
[----:B------:R-:W-:Y:S05]  /*5b90*/  @P0 BRA `(.L_x_172) ;  /* 0x0000000000040947 */ /* 0x000fea0003800000 */
[----:B------:R-:W-:Y:S01]  /*5ba0*/  BPT.TRAP 0x1 ;  /* 0x000000040000795c */ /* 0x000fe20000300000 */
.L_x_172:
[--C-:B-1----:R-:W-:Y:S01]  /*5bb0*/  IMAD R5, R4, 0x800, R7.reuse ;  /* 0x0000080004057824 */ /* 0x102fe200078e0207 */
[----:B------:R-:W-:Y:S01]  /*5bc0*/  R2UR UR9, R10 ;  /* 0x000000000a0972ca */ /* 0x000fe200000e0000 */
[----:B------:R-:W-:Y:S01]  /*5bd0*/  IMAD R7, R4, 0x1000, R7 ;  /* 0x0000100004077824 */ /* 0x000fe200078e0207 */
[----:B------:R-:W-:Y:S01]  /*5be0*/  UIADD3 UR14, UP0, UR20, 0xf0, URZ ;  /* 0x000000f0140e7890 */ /* 0x000fe2000ff1e03f */
[----:B------:R-:W-:Y:S01]  /*5bf0*/  VIADD R12, R12, 0xffffffff ;  /* 0xffffffff0c0c7836 */ /* 0x000fe20000000000 */
[----:B------:R-:W-:Y:S01]  /*5c00*/  R2UR UR7, R5 ;  /* 0x00000000050772ca */ /* 0x000fe200000e0000 */
[----:B------:R-:W-:Y:S01]  /*5c10*/  UIADD3 UR24, UP1, UR20, 0x1f0, URZ ;  /* 0x000001f014187890 */ /* 0x000fe2000ff3e03f */
[----:B------:R-:W-:Y:S01]  /*5c20*/  R2UR UR8, R7 ;  /* 0x00000000070872ca */ /* 0x000fe200000e0000 */
[----:B------:R-:W-:Y:S01]  /*5c30*/  UIADD3.X UR15, URZ, UR21, URZ, UP0, !UPT ;  /* 0x000000153f0f7290 */ /* 0x000fe200087fe43f */
[----:B------:R-:W-:Y:S01]  /*5c40*/  R2UR UR11, R19 ;  /* 0x00000000130b72ca */ /* 0x000fe200000e0000 */
[----:B------:R-:W-:Y:S01]  /*5c50*/  VIADD R4, R4, 0x1 ;  /* 0x0000000104047836 */ /* 0x000fe20000000000 */
[C---:B------:R-:W-:Y:S01]  /*5c60*/  R2UR UR10, R11.reuse ;  /* 0x000000000b0a72ca */ /* 0x040fe200000e0000 */
[----:B------:R-:W-:Y:S01]  /*5c70*/  UIADD3.X UR25, URZ, UR21, URZ, UP1, !UPT ;  /* 0x000000153f197290 */ /* 0x000fe20008ffe43f */
[----:B------:R-:W-:Y:S01]  /*5c80*/  R2UR UR12, R2 ;  /* 0x00000000020c72ca */ /* 0x000fe200000e0000 */
[----:B------:R-:W-:Y:S01]  /*5c90*/  UMOV UR16, 0x0 ;  /* 0x0000000000107882 */ /* 0x000fe20000000000 */
[----:B------:R-:W-:Y:S01]  /*5ca0*/  R2UR UR18, R18 ;  /* 0x00000000121272ca */ /* 0x000fe200000e0000 */
[----:B------:R-:W-:Y:S01]  /*5cb0*/  UMOV UR17, 0x10000000 ;  /* 0x1000000000117882 */ /* 0x000fe20000000000 */
[----:B------:R-:W-:Y:S01]  /*5cc0*/  ISETP.GT.AND P2, PT, R12, 0x1, PT ;  /* 0x000000010c00780c */ /* 0x000fe20003f44270 */
[----:B------:R-:W-:Y:S01]  /*5cd0*/  UIADD3 UR7, UR7, 0x100, URZ ;  /* 0x0000010007077890 */ /* 0x000fe2000fffe03f */
[----:B------:R-:W-:Y:S01]  /*5ce0*/  ISETP.NE.AND P1, PT, R4, 0x2, PT ;  /* 0x000000020400780c */ /* 0x000fe20003f25270 */
[----:B------:R-:W-:Y:S01]  /*5cf0*/  UIADD3 UR13, UR8, 0x1100, URZ ;  /* 0x00001100080d7890 */ /* 0x000fe2000fffe03f */
[----:B------:R-:W-:-:S02]  /*5d00*/  VIADD R11, R11, 0x20 ;  /* 0x000000200b0b7836 */ /* 0x000fc40000000000 */
[----:B------:R-:W-:Y:S02]  /*5d10*/  SEL R6, RZ, 0x1, P1 ;  /* 0x00000001ff067807 */ /* 0x000fe40000800000 */
[----:B------:R-:W-:Y:S01]  /*5d20*/  UMOV UR8, UR7 ;  /* 0x0000000700087c82 */ /* 0x000fe20008000000 */
[----:B------:R-:W-:Y:S01]  /*5d30*/  SEL R4, R4, RZ, P1 ;  /* 0x000000ff04047207 */ /* 0x000fe20000800000 */
[----:B------:R0:W-:Y:S01]  /*5d40*/  UTMALDG.3D [UR8], [UR14], desc[UR16] ;  /* 0x000010080e0075b4 */ /* 0x0001e20008011000 */
[----:B------:R-:W-:Y:S01]  /*5d50*/  LOP3.LUT R3, R3, R6, RZ, 0x3c, !PT ;  /* 0x0000000603037212 */ /* 0x000fe200078e3cff */
[----:B0-----:R-:W-:Y:S01]  /*5d60*/  UMOV UR8, UR13 ;  /* 0x0000000d00087c82 */ /* 0x001fe20008000000 */
[----:B------:R-:W-:Y:S02]  /*5d70*/  UMOV UR11, UR18 ;  /* 0x00000012000b7c82 */ /* 0x000fe40008000000 */
[----:B------:R0:W-:Y:S02]  /*5d80*/  UTMALDG.3D [UR8], [UR24], desc[UR16] ;  /* 0x00001008180075b4 */ /* 0x0001e40008011000 */
[----:B0-----:R-:W-:Y:S05]  /*5d90*/  @P2 BRA `(.L_x_173) ;  /* 0xfffffffc00442947 */ /* 0x001fea000383ffff */
.L_x_169:
[----:B------:R-:W-:Y:S05]  /*5da0*/  BSYNC B1 ;  /* 0x0000000000017941 */ /* 0x000fea0003800000 */
.L_x_168:
[----:B------:R-:W-:Y:S01]  /*5db0*/  LOP3.LUT P4, RZ, R9, 0xff, RZ, 0xc0, !PT ;  /* 0x000000ff09ff7812 */ /* 0x000fe2000788c0ff */
[----:B------:R-:W-:Y:S01]  /*5dc0*/  VIADD R0, R0, UR42 ;  /* 0x0000002a00007c36 */ /* 0x000fe20008000000 */
[----:B------:R-:W-:Y:S01]  /*5dd0*/  ULDC.64 UR8, c[0x0][0x650] ;  /* 0x0001940000087ab9 */ /* 0x000fe20000000a00 */
[----:B------:R-:W-:Y:S01]  /*5de0*/  BSSY B1, `(.L_x_174) ;  /* 0x0000071000017945 */ /* 0x000fe20003800000 */
[----:B------:R-:W-:Y:S01]  /*5df0*/  IMAD.MOV.U32 R19, RZ, RZ, -0x1 ;  /* 0xffffffffff137424 */ /* 0x000fe200078e00ff */
[----:B------:R-:W-:Y:S01]  /*5e00*/  PRMT R9, RZ, 0x7610, R9 ;  /* 0x00007610ff097816 */ /* 0x000fe20000000009 */
[----:B------:R-:W-:Y:S01]  /*5e10*/  IMAD.MOV.U32 R18, RZ, RZ, -0x1 ;  /* 0xffffffffff127424 */ /* 0x000fe200078e00ff */
[C---:B------:R-:W-:Y:S02]  /*5e20*/  ISETP.GT.U32.AND P1, PT, R0.reuse, 0x1, PT ;  /* 0x000000010000780c */ /* 0x040fe40003f24070 */
[----:B------:R-:W-:Y:S02]  /*5e30*/  SHF.R.U32.HI R2, RZ, 0x1, R0 ;  /* 0x00000001ff027819 */ /* 0x000fe40000011600 */
[----:B------:R-:W-:-:S02]  /*5e40*/  LOP3.LUT R0, R0, 0x1, RZ, 0xc0, !PT ;  /* 0x0000000100007812 */ /* 0x000fc400078ec0ff */
[----:B------:R-:W0:Y:S01]  /*5e50*/  @P4 S2R R4, SR_CgaCtaId ;  /* 0x0000000000044919 */ /* 0x000e220000008800 */
[----:B------:R-:W-:Y:S02]  /*5e60*/  @P4 MOV R3, 0x400 ;  /* 0x0000040000034802 */ /* 0x000fe40000000f00 */
[----:B------:R-:W-:-:S04]  /*5e70*/  LOP3.LUT R2, R2, 0x1, RZ, 0xc0, !PT ;  /* 0x0000000102027812 */ /* 0x000fc800078ec0ff */
[----:B------:R-:W-:Y:S02]  /*5e80*/  ISETP.NE.U32.AND P2, PT, R2, 0x1, PT ;  /* 0x000000010200780c */ /* 0x000fe40003f45070 */
[----:B0-----:R-:W-:Y:S01]  /*5e90*/  @P4 LEA R3, R4, R3, 0x18 ;  /* 0x0000000304034211 */ /* 0x001fe200078ec0ff */
[----:B------:R-:W-:-:S03]  /*5ea0*/  IMAD.U32 R4, RZ, RZ, UR42 ;  /* 0x0000002aff047e24 */ /* 0x000fc6000f8e00ff */
[----:B------:R0:W-:Y:S01]  /*5eb0*/  @P4 SYNCS.ARRIVE.TRANS64.A1T0 RZ, [R3+URZ+0x58], RZ ;  /* 0x000058ff03ff49a7 */ /* 0x0001e2000810003f */
[----:B------:R-:W-:Y:S02]  /*5ec0*/  IADD3 R16, P4, R16, UR36, RZ ;  /* 0x0000002410107c10 */ /* 0x000fe4000ff9e0ff */
[----:B------:R-:W-:Y:S02]  /*5ed0*/  ISETP.LT.U32.AND P1, PT, R4, 0x2, P1 ;  /* 0x000000020400780c */ /* 0x000fe40000f21070 */
[----:B------:R-:W-:Y:S02]  /*5ee0*/  IADD3.X R17, R17, UR41, RZ, P4, !PT ;  /* 0x0000002911117c10 */ /* 0x000fe4000a7fe4ff */
[----:B------:R-:W-:Y:S02]  /*5ef0*/  ISETP.GE.U32.AND P4, PT, R16, UR8, PT ;  /* 0x0000000810007c0c */ /* 0x000fe4000bf86070 */
[----:B0-----:R-:W-:Y:S02]  /*5f00*/  SEL R3, RZ, 0x1, !P1 ;  /* 0x00000001ff037807 */ /* 0x001fe40004800000 */
[----:B------:R-:W-:-:S02]  /*5f10*/  ISETP.GE.U32.AND.EX P1, PT, R17, UR9, PT, P4 ;  /* 0x0000000911007c0c */ /* 0x000fc4000bf26140 */
[----:B------:R-:W-:-:S04]  /*5f20*/  ISETP.GT.U32.AND P2, PT, R4, 0x1, !P2 ;  /* 0x000000010400780c */ /* 0x000fc80005744070 */
[----:B------:R-:W-:-:S04]  /*5f30*/  SEL R2, RZ, 0x1, !P2 ;  /* 0x00000001ff027807 */ /* 0x000fc80005000000 */
[--C-:B------:R-:W-:Y:S01]  /*5f40*/  LOP3.LUT R8, R2, R8, R3.reuse, 0x96, !PT ;  /* 0x0000000802087212 */ /* 0x100fe200078e9603 */
[----:B------:R-:W-:Y:S01]  /*5f50*/  IMAD.MOV.U32 R2, RZ, RZ, -0x1 ;  /* 0xffffffffff027424 */ /* 0x000fe200078e00ff */
[----:B------:R-:W-:Y:S01]  /*5f60*/  PRMT R3, RZ, 0x7610, R3 ;  /* 0x00007610ff037816 */ /* 0x000fe20000000003 */
[----:B------:R-:W-:Y:S06]  /*5f70*/  @P1 BRA `(.L_x_175) ;  /* 0x00000004005c1947 */ /* 0x000fec0003800000 */
[----:B------:R-:W0:Y:S01]  /*5f80*/  S2UR UR7, SR_CTAID.X ;  /* 0x00000000000779c3 */ /* 0x000e220000002500 */
[----:B------:R-:W-:Y:S01]  /*5f90*/  ULDC.64 UR8, c[0x0][0x628] ;  /* 0x00018a0000087ab9 */ /* 0x000fe20000000a00 */
[----:B------:R-:W-:Y:S01]  /*5fa0*/  ULDC UR10, c[0x0][0x150] ;  /* 0x00005400000a7ab9 */ /* 0x000fe20000000800 */
[----:B------:R-:W-:Y:S01]  /*5fb0*/  ISETP.NE.U32.AND P1, PT, RZ, UR8, PT ;  /* 0x00000008ff007c0c */ /* 0x000fe2000bf25070 */
[----:B------:R-:W-:Y:S01]  /*5fc0*/  ULDC UR11, c[0x0][0x630] ;  /* 0x00018c00000b7ab9 */ /* 0x000fe20000000800 */
[----:B------:R-:W-:Y:S01]  /*5fd0*/  ULDC UR13, c[0x0][0x154] ;  /* 0x00005500000d7ab9 */ /* 0x000fe20000000800 */
[----:B------:R-:W-:Y:S01]  /*5fe0*/  IMAD.MOV.U32 R2, RZ, RZ, R16 ;  /* 0x000000ffff027224 */ /* 0x000fe200078e0010 */
[----:B------:R-:W-:Y:S01]  /*5ff0*/  ISETP.NE.AND.EX P1, PT, RZ, UR9, PT, P1 ;  /* 0x00000009ff007c0c */ /* 0x000fe2000bf25310 */
[----:B------:R-:W1:Y:S01]  /*6000*/  S2UR UR12, SR_CTAID.Y ;  /* 0x00000000000c79c3 */ /* 0x000e620000002600 */
[----:B0-----:R-:W-:-:S05]  /*6010*/  I2FP.F32.U32 R3, UR7 ;  /* 0x0000000700037c45 */ /* 0x001fca0008201000 */
[----:B------:R-:W-:Y:S01]  /*6020*/  FMUL R12, R3, UR10 ;  /* 0x0000000a030c7c20 */ /* 0x000fe20008400000 */
[----:B------:R-:W-:-:S05]  /*6030*/  IMAD.MOV.U32 R3, RZ, RZ, R17 ;  /* 0x000000ffff037224 */ /* 0x000fca00078e0011 */
[----:B------:R-:W-:Y:S05]  /*6040*/  @!P1 BRA `(.L_x_176) ;  /* 0x0000000000289947 */ /* 0x000fea0003800000 */
[----:B------:R-:W-:Y:S02]  /*6050*/  ULDC UR10, c[0x0][0x634] ;  /* 0x00018d00000a7ab9 */ /* 0x000fe40000000800 */
[----:B------:R-:W-:-:S05]  /*6060*/  IADD3 R7, P1, R16, UR10, RZ ;  /* 0x0000000a10077c10 */ /* 0x000fca000ff3e0ff */
[----:B------:R-:W-:-:S04]  /*6070*/  IMAD.X R11, RZ, RZ, R17, P1 ;  /* 0x000000ffff0b7224 */ /* 0x000fc800008e0611 */
[----:B------:R-:W-:-:S04]  /*6080*/  IMAD.WIDE.U32 R4, R11, UR8, RZ ;  /* 0x000000080b047c25 */ /* 0x000fc8000f8e00ff */
[----:B------:R-:W-:-:S04]  /*6090*/  IMAD.WIDE.U32 R4, P1, R7, UR9, R4 ;  /* 0x0000000907047c25 */ /* 0x000fc8000f820004 */
[----:B------:R-:W-:-:S04]  /*60a0*/  IMAD.WIDE.U32 R6, R7, UR8, RZ ;  /* 0x0000000807067c25 */ /* 0x000fc8000f8e00ff */
[----:B------:R-:W-:Y:S01]  /*60b0*/  IMAD.X R3, RZ, RZ, RZ, P1 ;  /* 0x000000ffff037224 */ /* 0x000fe200008e06ff */
[----:B------:R-:W-:Y:S01]  /*60c0*/  IADD3 RZ, P1, R7, R4, RZ ;  /* 0x0000000407ff7210 */ /* 0x000fe20007f3e0ff */
[----:B------:R-:W-:-:S04]  /*60d0*/  IMAD.MOV.U32 R2, RZ, RZ, R5 ;  /* 0x000000ffff027224 */ /* 0x000fc800078e0005 */
[----:B------:R-:W-:-:S08]  /*60e0*/  IMAD.WIDE.U32.X R2, R11, UR9, R2, P1 ;  /* 0x000000090b027c25 */ /* 0x000fd000088e0402 */
.L_x_176:
[--C-:B------:R-:W-:Y:S01]  /*60f0*/  SHF.R.U64 R10, R2, UR11, R3.reuse ;  /* 0x0000000b020a7c19 */ /* 0x100fe20008001203 */
[----:B------:R-:W0:Y:S01]  /*6100*/  F2I.U32.TRUNC.NTZ R12, R12 ;  /* 0x0000000c000c7305 */ /* 0x000e22000020f000 */
[----:B------:R-:W-:Y:S01]  /*6110*/  SHF.R.U32.HI R2, RZ, UR11, R3 ;  /* 0x0000000bff027c19 */ /* 0x000fe20008011603 */
[----:B------:R-:W-:Y:S01]  /*6120*/  ULDC.64 UR8, c[0x0][0x620] ;  /* 0x0001880000087ab9 */ /* 0x000fe20000000a00 */
[----:B------:R-:W-:Y:S01]  /*6130*/  IADD3 R5, P1, RZ, -R10, RZ ;  /* 0x8000000aff057210 */ /* 0x000fe20007f3e0ff */
[----:B------:R-:W-:Y:S01]  /*6140*/  ULDC.64 UR14, c[0x0][0x640] ;  /* 0x00019000000e7ab9 */ /* 0x000fe20000000a00 */
[----:B-1----:R-:W-:Y:S01]  /*6150*/  I2FP.F32.U32 R4, UR12 ;  /* 0x0000000c00047c45 */ /* 0x002fe20008201000 */
[----:B------:R-:W1:Y:S01]  /*6160*/  LDC R14, c[0x0][0x610] ;  /* 0x00018400ff0e7b82 */ /* 0x000e620000000800 */
[----:B------:R-:W-:Y:S01]  /*6170*/  ULDC UR11, c[0x0][0x658] ;  /* 0x00019600000b7ab9 */ /* 0x000fe20000000800 */
[----:B------:R-:W-:Y:S01]  /*6180*/  IMAD.X R2, RZ, RZ, ~R2, P1 ;  /* 0x000000ffff027224 */ /* 0x000fe200008e0e02 */
[----:B------:R-:W-:Y:S01]  /*6190*/  ISETP.NE.U32.AND P1, PT, RZ, UR14, PT ;  /* 0x0000000eff007c0c */ /* 0x000fe2000bf25070 */
[----:B------:R-:W-:Y:S01]  /*61a0*/  FMUL R6, R4, UR13 ;  /* 0x0000000d04067c20 */ /* 0x000fe20008400000 */
[----:B------:R-:W-:Y:S01]  /*61b0*/  ULDC UR13, c[0x0][0x648] ;  /* 0x00019200000d7ab9 */ /* 0x000fe20000000800 */
[----:B------:R-:W-:Y:S01]  /*61c0*/  IMAD R4, R2, UR8, RZ ;  /* 0x0000000802047c24 */ /* 0x000fe2000f8e02ff */
[----:B------:R-:W-:Y:S01]  /*61d0*/  ISETP.NE.AND.EX P1, PT, RZ, UR15, PT, P1 ;  /* 0x0000000fff007c0c */ /* 0x000fe2000bf25310 */
[C---:B------:R-:W-:Y:S01]  /*61e0*/  IMAD.WIDE.U32 R2, R5.reuse, UR8, R16 ;  /* 0x0000000805027c25 */ /* 0x040fe2000f8e0010 */
[----:B0-----:R-:W-:Y:S01]  /*61f0*/  R2UR UR8, R12 ;  /* 0x000000000c0872ca */ /* 0x001fe200000e0000 */
[----:B------:R-:W0:Y:S02]  /*6200*/  F2I.U32.TRUNC.NTZ R6, R6 ;  /* 0x0000000600067305 */ /* 0x000e24000020f000 */
[----:B------:R-:W-:Y:S01]  /*6210*/  IMAD R5, R5, UR9, R4 ;  /* 0x0000000905057c24 */ /* 0x000fe2000f8e0204 */
[----:B------:R-:W-:-:S03]  /*6220*/  ULDC UR9, c[0x0][0x618] ;  /* 0x0001860000097ab9 */ /* 0x000fc60000000800 */
[----:B------:R-:W-:-:S05]  /*6230*/  IMAD.IADD R3, R3, 0x1, R5 ;  /* 0x0000000103037824 */ /* 0x000fca00078e0205 */
[--C-:B------:R-:W-:Y:S02]  /*6240*/  SHF.R.U64 R12, R2, UR9, R3.reuse ;  /* 0x00000009020c7c19 */ /* 0x100fe40008001203 */
[----:B------:R-:W-:Y:S01]  /*6250*/  SHF.R.U32.HI R3, RZ, UR9, R3 ;  /* 0x00000009ff037c19 */ /* 0x000fe20008011603 */
[----:B------:R-:W-:Y:S01]  /*6260*/  ULDC UR9, c[0x0][0x608] ;  /* 0x0001820000097ab9 */ /* 0x000fe20000000800 */
[----:B0-----:R-:W-:Y:S02]  /*6270*/  R2UR UR10, R6 ;  /* 0x00000000060a72ca */ /* 0x001fe400000e0000 */
[--C-:B------:R-:W-:Y:S02]  /*6280*/  SHF.R.U64 R13, R12, UR9, R3.reuse ;  /* 0x000000090c0d7c19 */ /* 0x100fe40008001203 */
[----:B------:R-:W-:Y:S01]  /*6290*/  SHF.R.U32.HI R2, RZ, UR9, R3 ;  /* 0x00000009ff027c19 */ /* 0x000fe20008011603 */
[----:B------:R-:W-:-:S03]  /*62a0*/  UIADD3 UR9, -UR8, URZ, URZ ;  /* 0x0000003f08097290 */ /* 0x000fc6000fffe13f */
[--C-:B------:R-:W-:Y:S01]  /*62b0*/  SHF.R.U64 R15, R13, UR11, R2.reuse ;  /* 0x0000000b0d0f7c19 */ /* 0x100fe20008001202 */
[----:B------:R-:W-:Y:S01]  /*62c0*/  ULDC UR8, c[0x0][0x144] ;  /* 0x0000510000087ab9 */ /* 0x000fe20000000800 */
[----:B------:R-:W-:-:S03]  /*62d0*/  SHF.R.U32.HI R3, RZ, UR11, R2 ;  /* 0x0000000bff037c19 */ /* 0x000fc60008011602 */
[----:B------:R-:W-:Y:S01]  /*62e0*/  IMAD.MOV.U32 R2, RZ, RZ, R15 ;  /* 0x000000ffff027224 */ /* 0x000fe200078e000f */
[----:B------:R-:W-:Y:S06]  /*62f0*/  @!P1 BRA `(.L_x_177) ;  /* 0x0000000000289947 */ /* 0x000fec0003800000 */
        /* <DEDUP_REMOVED lines=10> */
.L_x_177:
[----:B------:R-:W-:Y:S01]  /*63a0*/  UISETP.NE.AND UP0, UPT, UR43, URZ, UPT ;  /* 0x0000003f2b00728c */ /* 0x000fe2000bf05270 */
[----:B------:R-:W-:Y:S01]  /*63b0*/  SHF.R.U64 R3, R2, UR13, R3 ;  /* 0x0000000d02037c19 */ /* 0x000fe20008001203 */
[----:B------:R-:W-:Y:S01]  /*63c0*/  UIADD3 UR10, -UR10, URZ, URZ ;  /* 0x0000003f0a0a7290 */ /* 0x000fe2000fffe13f */
[----:B------:R-:W-:Y:S01]  /*63d0*/  LOP3.LUT R2, R13, UR6, RZ, 0xc0, !PT ;  /* 0x000000060d027c12 */ /* 0x000fe2000f8ec0ff */
[----:B------:R-:W-:Y:S02]  /*63e0*/  UIMAD UR7, UR8, UR9, UR7 ;  /* 0x00000009080772a4 */ /* 0x000fe4000f8e0207 */
[----:B------:R-:W-:Y:S01]  /*63f0*/  IMAD.MOV R4, RZ, RZ, -R3 ;  /* 0x000000ffff047224 */ /* 0x000fe200078e0a03 */
[----:B------:R-:W-:Y:S01]  /*6400*/  ULDC UR8, c[0x0][0x148] ;  /* 0x0000520000087ab9 */ /* 0x000fe20000000800 */
[----:B------:R-:W-:Y:S01]  /*6410*/  IMAD R19, R3, UR5, R2 ;  /* 0x0000000503137c24 */ /* 0x000fe2000f8e0202 */
[----:B------:R-:W-:Y:S02]  /*6420*/  LOP3.LUT R3, R12, UR4, RZ, 0xc0, !PT ;  /* 0x000000040c037c12 */ /* 0x000fe4000f8ec0ff */
[----:B------:R-:W-:Y:S01]  /*6430*/  @UP0 UIMAD UR7, UR8, UR10, UR12 ;  /* 0x0000000a080702a4 */ /* 0x000fe2000f8e020c */
[----:B------:R-:W-:-:S02]  /*6440*/  PLOP3.LUT P1, PT, PT, PT, UP0, 0x80, 0x0 ;  /* 0x000000000000781c */ /* 0x000fc40003f2f008 */
[----:B------:R-:W-:Y:S02]  /*6450*/  ULDC UR8, c[0x0][0x638] ;  /* 0x00018e0000087ab9 */ /* 0x000fe40000000800 */
[----:B------:R-:W-:Y:S02]  /*6460*/  IMAD R2, R4, UR8, R15 ;  /* 0x0000000804027c24 */ /* 0x000fe4000f8e020f */
[----:B-1----:R-:W-:Y:S01]  /*6470*/  IMAD R19, R19, R14, UR7 ;  /* 0x0000000713137e24 */ /* 0x002fe2000f8e020e */
[----:B------:R-:W-:Y:S01]  /*6480*/  ULDC UR7, c[0x0][0x600] ;  /* 0x0001800000077ab9 */ /* 0x000fe20000000800 */
[----:B------:R-:W-:Y:S02]  /*6490*/  IMAD.MOV.U32 R4, RZ, RZ, 0x1 ;  /* 0x00000001ff047424 */ /* 0x000fe400078e00ff */
[----:B------:R-:W-:-:S03]  /*64a0*/  IMAD R2, R2, UR7, R3 ;  /* 0x0000000702027c24 */ /* 0x000fc6000f8e0203 */
[----:B------:R-:W-:Y:S02]  /*64b0*/  PRMT R3, R4, 0x7610, R3 ;  /* 0x0000761004037816 */ /* 0x000fe40000000003 */
[----:B------:R-:W-:Y:S02]  /*64c0*/  SEL R18, R2, R19, !P1 ;  /* 0x0000001302127207 */ /* 0x000fe40004800000 */
[----:B------:R-:W-:Y:S01]  /*64d0*/  SEL R19, R19, R2, !P1 ;  /* 0x0000000213137207 */ /* 0x000fe20004800000 */
[----:B------:R-:W-:-:S07]  /*64e0*/  IMAD.MOV.U32 R2, RZ, RZ, R10 ;  /* 0x000000ffff027224 */ /* 0x000fce00078e000a */
.L_x_175:
[----:B------:R-:W-:Y:S05]  /*64f0*/  BSYNC B1 ;  /* 0x0000000000017941 */ /* 0x000fea0003800000 */
.L_x_174:
[----:B------:R-:W-:-:S13]  /*6500*/  LOP3.LUT P1, RZ, R3, 0xff, RZ, 0xc0, !PT ;  /* 0x000000ff03ff7812 */ /* 0x000fda000782c0ff */
[----:B------:R-:W-:Y:S05]  /*6510*/  @P1 BRA `(.L_x_178) ;  /* 0xfffffff400301947 */ /* 0x000fea000383ffff */
[----:B------:R-:W-:Y:S05]  /*6520*/  BSYNC B0 ;  /* 0x0000000000007941 */ /* 0x000fea0003800000 */
.L_x_166:
[----:B------:R-:W-:-:S03]  /*6530*/  UMOV UR7, 0xffffffff ;  /* 0xffffffff00077882 */ /* 0x000fc60000000000 */
[----:B------:R-:W-:Y:S05]  /*6540*/  BRA.DIV UR7, `(.L_x_179) ;  /* 0x0000000207fc7947 */ /* 0x000fea000b800000 */
[----:B------:R-:W-:-:S13]  /*6550*/  ELECT P6, URZ, PT ;  /* 0x00000000003f782f */ /* 0x000fda00038c0000 */
.L_x_193:
[----:B------:R-:W-:Y:S04]  /*6560*/  BSSY B0, `(.L_x_180) ;  /* 0x000001a000007945 */ /* 0x000fe80003800000 */
[----:B------:R-:W-:Y:S05]  /*6570*/  @!P6 BRA `(.L_x_181) ;  /* 0x000000000060e947 */ /* 0x000fea0003800000 */
[----:B------:R-:W-:-:S04]  /*6580*/  ULOP3.LUT UR7, UR40, 0x2, URZ, 0xfc, !UPT ;  /* 0x0000000228077892 */ /* 0x000fc8000f8efc3f */
[----:B------:R-:W-:-:S06]  /*6590*/  UISETP.NE.AND UP0, UPT, UR7, 0x3, UPT ;  /* 0x000000030700788c */ /* 0x000fcc000bf05270 */
[----:B------:R-:W-:-:S13]  /*65a0*/  PLOP3.LUT P0, PT, PT, PT, UP0, 0x80, 0x0 ;  /* 0x000000000000781c */ /* 0x000fda0003f0f008 */
[----:B------:R-:W-:Y:S05]  /*65b0*/  @!P0 BRA `(.L_x_182) ;  /* 0x0000000000048947 */ /* 0x000fea0003800000 */
[----:B------:R-:W-:Y:S01]  /*65c0*/  BPT.TRAP 0x1 ;  /* 0x000000040000795c */ /* 0x000fe20000300000 */
.L_x_182:
[----:B------:R-:W0:Y:S01]  /*65d0*/  S2R R3, SR_CgaCtaId ;  /* 0x0000000000037919 */ /* 0x000e220000008800 */
[----:B------:R-:W-:-:S04]  /*65e0*/  MOV R2, 0x400 ;  /* 0x0000040000027802 */ /* 0x000fc80000000f00 */
[----:B0-----:R-:W-:Y:S02]  /*65f0*/  LEA R3, R3, R2, 0x18 ;  /* 0x0000000203037211 */ /* 0x001fe400078ec0ff */
[----:B------:R-:W-:-:S03]  /*6600*/  SHF.L.U32 R2, R8, 0x1f, RZ ;  /* 0x0000001f08027819 */ /* 0x000fc600000006ff */
[----:B------:R-:W-:-:S04]  /*6610*/  VIADD R3, R3, 0x10 ;  /* 0x0000001003037836 */ /* 0x000fc80000000000 */
[C---:B------:R-:W-:Y:S02]  /*6620*/  IMAD R7, R0.reuse, 0x8, R3 ;  /* 0x0000000800077824 */ /* 0x040fe400078e0203 */
[----:B------:R-:W-:Y:S02]  /*6630*/  VIADD R0, R0, 0x1 ;  /* 0x0000000100007836 */ /* 0x000fe40000000000 */
[----:B------:R-:W0:Y:S03]  /*6640*/  SYNCS.PHASECHK.TRANS64.TRYWAIT P0, [R7+URZ], R2 ;  /* 0x00000002070075a7 */ /* 0x000e26000800017f */
[----:B------:R-:W-:-:S04]  /*6650*/  ISETP.NE.AND P1, PT, R0, 0x2, PT ;  /* 0x000000020000780c */ /* 0x000fc80003f25270 */
[----:B------:R-:W-:Y:S02]  /*6660*/  SEL R5, RZ, 0x1, P1 ;  /* 0x00000001ff057807 */ /* 0x000fe40000800000 */
[----:B------:R-:W-:Y:S02]  /*6670*/  SEL R0, R0, RZ, P1 ;  /* 0x000000ff00007207 */ /* 0x000fe40000800000 */
[----:B------:R-:W-:Y:S01]  /*6680*/  LOP3.LUT R5, R8, R5, RZ, 0x3c, !PT ;  /* 0x0000000508057212 */ /* 0x000fe200078e3cff */
[----:B0-----:R-:W-:Y:S06]  /*6690*/  @!P0 BRA `(.L_x_183) ;  /* 0x0000000000c88947 */ /* 0x001fec0003800000 */
.L_x_194:
[----:B------:R-:W-:Y:S01]  /*66a0*/  IMAD R3, R0, 0x8, R3 ;  /* 0x0000000800037824 */ /* 0x000fe200078e0203 */
[----:B------:R-:W-:-:S07]  /*66b0*/  SHF.L.U32 R0, R5, 0x1f, RZ ;  /* 0x0000001f05007819 */ /* 0x000fce00000006ff */
.L_x_184:
[----:B-1----:R1:W2:Y:S02]  /*66c0*/  SYNCS.PHASECHK.TRANS64.TRYWAIT P0, [R3+URZ], R0 ;  /* 0x00000000030075a7 */ /* 0x0022a4000800017f */
[----:B--2---:R-:W-:Y:S05]  /*66d0*/  @!P0 NANOSLEEP.SYNCS 0x989680 ;  /* 0x009896800000895d */ /* 0x004fea0003900000 */
[----:B------:R-:W2:Y:S02]  /*66e0*/  @!P0 SYNCS.PHASECHK.TRANS64 P0, [R3+URZ], R0 ;  /* 0x00000000030085a7 */ /* 0x000ea4000800007f */
[----:B--2---:R-:W-:Y:S05]  /*66f0*/  @!P0 BRA `(.L_x_184) ;  /* 0xfffffffc00f08947 */ /* 0x004fea000383ffff */
.L_x_181:
[----:B------:R-:W-:Y:S05]  /*6700*/  BSYNC B0 ;  /* 0x0000000000007941 */ /* 0x000fea0003800000 */
.L_x_180:
[----:B------:R-:W-:Y:S05]  /*6710*/  EXIT ;  /* 0x000000000000794d */ /* 0x000fea0003800000 */
.L_x_14:
[----:B0-----:R0:W1:Y:S02]  /*6720*/  SYNCS.PHASECHK.TRANS64.TRYWAIT P0, [R93+URZ+-0x8], R0 ;  /* 0xfffff8005d0075a7 */ /* 0x001064000800017f */
[----:B-1----:R-:W-:Y:S05]  /*6730*/  @!P0 NANOSLEEP.SYNCS 0x989680 ;  /* 0x009896800000895d */ /* 0x002fea0003900000 */
[----:B------:R-:W1:Y:S02]  /*6740*/  @!P0 SYNCS.PHASECHK.TRANS64 P0, [R93+URZ+-0x8], R0 ;  /* 0xfffff8005d0085a7 */ /* 0x000e64000800007f */
[----:B-1----:R-:W-:Y:S05]  /*6750*/  @!P0 BRA `(.L_x_14) ;  /* 0xfffffffc00f08947 */ /* 0x002fea000383ffff */
[----:B------:R-:W-:Y:S05]  /*6760*/  BRA `(.L_x_185) ;  /* 0xffffffac00ac7947 */ /* 0x000fea000383ffff */
.L_x_19:
[----:B-1----:R1:W2:Y:S02]  /*6770*/  SYNCS.PHASECHK.TRANS64.TRYWAIT P1, [R3+URZ], R0 ;  /* 0x00000000030075a7 */ /* 0x0022a4000802017f */
[----:B--2---:R-:W-:Y:S05]  /*6780*/  @!P1 NANOSLEEP.SYNCS 0x989680 ;  /* 0x009896800000995d */ /* 0x004fea0003900000 */
[----:B------:R-:W2:Y:S02]  /*6790*/  @!P1 SYNCS.PHASECHK.TRANS64 P1, [R3+URZ], R0 ;  /* 0x00000000030095a7 */ /* 0x000ea4000802007f */
[----:B--2---:R-:W-:Y:S05]  /*67a0*/  @!P1 BRA `(.L_x_19) ;  /* 0xfffffffc00f09947 */ /* 0x004fea000383ffff */
[----:B------:R-:W-:Y:S05]  /*67b0*/  BRA `(.L_x_18) ;  /* 0xffffffb000207947 */ /* 0x000fea000383ffff */
.L_x_24:
[----:B-1----:R-:W-:-:S04]  /*67c0*/  IMAD.U32 R4, RZ, RZ, UR4 ;  /* 0x00000004ff047e24 */ /* 0x002fc8000f8e00ff */
[----:B------:R1:W2:Y:S03]  /*67d0*/  SYNCS.PHASECHK.TRANS64.TRYWAIT P1, [R4+URZ], R3 ;  /* 0x00000003040075a7 */ /* 0x0002a6000802017f */
[----:B--2---:R-:W-:Y:S05]  /*67e0*/  @!P1 NANOSLEEP.SYNCS 0x989680 ;  /* 0x009896800000995d */ /* 0x004fea0003900000 */
[----:B------:R-:W2:Y:S02]  /*67f0*/  @!P1 SYNCS.PHASECHK.TRANS64 P1, [R4+URZ], R3 ;  /* 0x00000003040095a7 */ /* 0x000ea4000802007f */
[----:B--2---:R-:W-:Y:S05]  /*6800*/  @!P1 BRA `(.L_x_24) ;  /* 0xfffffffc00ec9947 */ /* 0x004fea000383ffff */
[----:B------:R-:W-:Y:S05]  /*6810*/  BRA `(.L_x_23) ;  /* 0xffffffb0007c7947 */ /* 0x000fea000383ffff */
.L_x_30:
[----:B--2---:R2:W3:Y:S02]  /*6820*/  SYNCS.PHASECHK.TRANS64.TRYWAIT P0, [R93+URZ+0x8], R0 ;  /* 0x000008005d0075a7 */ /* 0x0044e4000800017f */
[----:B---3--:R-:W-:Y:S05]  /*6830*/  @!P0 NANOSLEEP.SYNCS 0x989680 ;  /* 0x009896800000895d */ /* 0x008fea0003900000 */
[----:B------:R-:W3:Y:S02]  /*6840*/  @!P0 SYNCS.PHASECHK.TRANS64 P0, [R93+URZ+0x8], R0 ;  /* 0x000008005d0085a7 */ /* 0x000ee4000800007f */
[----:B---3--:R-:W-:Y:S05]  /*6850*/  @!P0 BRA `(.L_x_30) ;  /* 0xfffffffc00f08947 */ /* 0x008fea000383ffff */
[----:B------:R-:W-:Y:S05]  /*6860*/  BRA `(.L_x_186) ;  /* 0xffffffb4005c7947 */ /* 0x000fea000383ffff */
.L_x_167:
[----:B------:R-:W-:Y:S01]  /*6870*/  BSSY B1, `(.L_x_187) ;  /* 0x0000006000017945 */ /* 0x000fe20003800000 */
[----:B------:R-:W-:-:S07]  /*6880*/  IMAD.MOV.U32 R15, RZ, RZ, -0x1 ;  /* 0xffffffffff0f7424 */ /* 0x000fce00078e00ff */
[----:B------:R-:W-:Y:S05]  /*6890*/  WARPSYNC.COLLECTIVE R15, `(.L_x_188) ;  /* 0x000000000f0c7348 */ /* 0x000fea0003c00000 */
[----:B------:R-:W-:Y:S02]  /*68a0*/  ELECT P6, UR62, PT ;  /* 0x00000000003e782f */ /* 0x000fe400038c0000 */
[----:B------:R-:W-:Y:S01]  /*68b0*/  MOV R14, UR62 ;  /* 0x0000003e000e7c02 */ /* 0x000fe20008000f00 */
[----:B------:R-:W-:Y:S10]  /*68c0*/  ENDCOLLECTIVE ;  /* 0x000000000000791b */ /* 0x000ff40003800000 */
.L_x_188:
[----:B------:R-:W-:Y:S05]  /*68d0*/  BSYNC B1 ;  /* 0x0000000000017941 */ /* 0x000fea0003800000 */
.L_x_187:
[----:B------:R-:W-:Y:S05]  /*68e0*/  BRA `(.L_x_189) ;  /* 0xfffffff000487947 */ /* 0x000fea000383ffff */
.L_x_170:
[----:B-1----:R1:W2:Y:S02]  /*68f0*/  SYNCS.PHASECHK.TRANS64.TRYWAIT P1, [R10+URZ+0x10], R5 ;  /* 0x000010050a0075a7 */ /* 0x0022a4000802017f */
[----:B--2---:R-:W-:Y:S05]  /*6900*/  @!P1 NANOSLEEP.SYNCS 0x989680 ;  /* 0x009896800000995d */ /* 0x004fea0003900000 */
[----:B------:R-:W2:Y:S02]  /*6910*/  @!P1 SYNCS.PHASECHK.TRANS64 P1, [R10+URZ+0x10], R5 ;  /* 0x000010050a0095a7 */ /* 0x000ea4000802007f */
[----:B--2---:R-:W-:Y:S05]  /*6920*/  @!P1 BRA `(.L_x_170) ;  /* 0xfffffffc00f09947 */ /* 0x004fea000383ffff */
[----:B------:R-:W-:Y:S05]  /*6930*/  BRA `(.L_x_190) ;  /* 0xfffffff0007c7947 */ /* 0x000fea000383ffff */
.L_x_179:
[----:B------:R-:W-:Y:S01]  /*6940*/  BSSY B0, `(.L_x_191) ;  /* 0x0000006000007945 */ /* 0x000fe20003800000 */
[----:B------:R-:W-:-:S07]  /*6950*/  IMAD.MOV.U32 R15, RZ, RZ, -0x1 ;  /* 0xffffffffff0f7424 */ /* 0x000fce00078e00ff */
[----:B------:R-:W-:Y:S05]  /*6960*/  WARPSYNC.COLLECTIVE R15, `(.L_x_192) ;  /* 0x000000000f0c7348 */ /* 0x000fea0003c00000 */
[----:B------:R-:W-:Y:S02]  /*6970*/  ELECT P6, UR62, PT ;  /* 0x00000000003e782f */ /* 0x000fe400038c0000 */
[----:B------:R-:W-:Y:S01]  /*6980*/  MOV R14, UR62 ;  /* 0x0000003e000e7c02 */ /* 0x000fe20008000f00 */
[----:B------:R-:W-:Y:S10]  /*6990*/  ENDCOLLECTIVE ;  /* 0x000000000000791b */ /* 0x000ff40003800000 */
.L_x_192:
[----:B------:R-:W-:Y:S05]  /*69a0*/  BSYNC B0 ;  /* 0x0000000000007941 */ /* 0x000fea0003800000 */
.L_x_191:
[----:B------:R-:W-:Y:S05]  /*69b0*/  BRA `(.L_x_193) ;  /* 0xfffffff800e87947 */ /* 0x000fea000383ffff */
.L_x_183:
[----:B0-----:R0:W1:Y:S02]  /*69c0*/  SYNCS.PHASECHK.TRANS64.TRYWAIT P0, [R7+URZ], R2 ;  /* 0x00000002070075a7 */ /* 0x001064000800017f */
[----:B-1----:R-:W-:Y:S05]  /*69d0*/  @!P0 NANOSLEEP.SYNCS 0x989680 ;  /* 0x009896800000895d */ /* 0x002fea0003900000 */
[----:B------:R-:W1:Y:S02]  /*69e0*/  @!P0 SYNCS.PHASECHK.TRANS64 P0, [R7+URZ], R2 ;  /* 0x00000002070085a7 */ /* 0x000e64000800007f */
[----:B-1----:R-:W-:Y:S05]  /*69f0*/  @!P0 BRA `(.L_x_183) ;  /* 0xfffffffc00f08947 */ /* 0x002fea000383ffff */
[----:B------:R-:W-:Y:S05]  /*6a00*/  BRA `(.L_x_194) ;  /* 0xfffffffc00247947 */ /* 0x000fea000383ffff */
.L_x_195:
[----:B------:R-:W-:-:S00]  /*6a10*/  BRA `(.L_x_195) ;  /* 0xfffffffc00fc7947 */ /* 0x000fc0000383ffff */
[----:B------:R-:W-:-:S00]  /*6a20*/  NOP ;  /* 0x0000000000007918 */ /* 0x000fc00000000000 */
        /* <DEDUP_REMOVED lines=13> */
.L_x_196:


//--------------------- .nv.global.init           --------------------------
	.section	.nv.global.init,"aw",@progbits
.nv.global.init:
	.type		$str$22,@object
	.size		$str$22,($str$23 - $str$22)
$str$22:
        /*0000*/ 	.byte	0x6b, 0x5f, 0x74, 0x69, 0x6c, 0x65, 0x5f, 0x63, 0x6f, 0x75, 0x6e, 0x74, 0x20, 0x3e, 0x3d, 0x20
        /*0010*/ 	.byte	0x31, 0x00
	.type		$str$23,@object
	.size		$str$23,(__unnamed_1 - $str$23)
$str$23:
        /*0012*/ 	.byte	0x2f, 0x74, 0x6d, 0x70, 0x2f, 0x63, 0x75, 0x74, 0x6c, 0x61, 0x73, 0x73, 0x5f, 0x73, 0x77, 0x65
        /*0022*/ 	.byte	0x65, 0x70, 0x5f, 0x73, 0x72, 0x63, 0x2f, 0x69, 0x6e, 0x63, 0x6c, 0x75, 0x64, 0x65, 0x2f, 0x63
        /*0032*/ 	.byte	0x75, 0x74, 0x6c, 0x61, 0x73, 0x73, 0x2f, 0x67, 0x65, 0x6d, 0x6d, 0x2f, 0x63, 0x6f, 0x6c, 0x6c
        /*0042*/ 	.byte	0x65, 0x63, 0x74, 0x69, 0x76, 0x65, 0x2f, 0x73, 0x6d, 0x39, 0x30, 0x5f, 0x6d, 0x6d, 0x61, 0x5f
        /*0052*/ 	.byte	0x74, 0x6d, 0x61, 0x5f, 0x67, 0x6d, 0x6d, 0x61, 0x5f, 0x73, 0x73, 0x5f, 0x77, 0x61, 0x72, 0x70
        /*0062*/ 	.byte	0x73, 0x70, 0x65, 0x63, 0x69, 0x61, 0x6c, 0x69, 0x7a, 0x65, 0x64, 0x2e, 0x68, 0x70, 0x70, 0x00
	.type		__unnamed_1,@object
	.size		__unnamed_1,(.L_0 - __unnamed_1)
__unnamed_1:
        /*0072*/ 	.byte	0x76, 0x6f, 0x69, 0x64, 0x20, 0x63, 0x75, 0x74, 0x6c, 0x61, 0x73, 0x73, 0x3a, 0x3a, 0x67, 0x65
        /* <DEDUP_REMOVED lines=171> */
        /*0b32*/ 	.byte	0x3a, 0x69, 0x64, 0x65, 0x6e, 0x74, 0x69, 0x74, 0x79, 0x5d, 0x00
.L_0:


//--------------------- .nv.shared._ZN7cutlass13device_kernelINS_4gemm6kernel13GemmUniversalIN4cute5tupleIJiiiiEEENS1_10collective13CollectiveMmaINS1_34MainloopSm90TmaGmmaWarpSpecializedILi2ENS5_IJNS4_1CILi1EEESB_SB_EEENS1_32KernelTmaWarpSpecializedPingpongEEENS5_IJNSA_ILi64EEENSA_ILi128EEENSA_ILi32EEEEEEaNS5_IJlSB_lEEEaSJ_NS4_8TiledMMAINS4_8MMA_AtomIJNS4_4SM904GMMA27MMA_64x128x32_S32S8S8_SS_TNEEEENS4_6LayoutISC_NS5_IJNSA_ILi0EEESR_SR_EEEEENS5_IJNS4_10UnderscoreESU_SU_EEEEENS4_13SM90_TMA_LOADENS4_14ComposedLayoutINS4_7SwizzleILi1ELi4ELi3EEENS4_18smem_ptr_flag_bitsILi8EEENSQ_INS5_IJNSA_ILi8EEESH_EEENS5_IJSH_SB_EEEEEEEvNS4_8identityESX_S17_vS18_EENS_8epilogue10collective6detail29Sm90TmaWarpSpecializedAdapterINS1B_15DefaultEpilogueIaSJ_SJ_NS1A_6thread17LinearCombinationIaLi1EiiLNS1F_9ScaleType4KindE0ELNS_15FloatRoundStyleE2EaEENS1_15EpilogueDefaultEEEEEvvEEEEvNT_6ParamsE --------------------------
	.section	.nv.shared._ZN7cutlass13device_kernelINS_4gemm6kernel13GemmUniversalIN4cute5tupleIJiiiiEEENS1_10collective13CollectiveMmaINS1_34MainloopSm90TmaGmmaWarpSpecializedILi2ENS5_IJNS4_1CILi1EEESB_SB_EEENS1_32KernelTmaWarpSpecializedPingpongEEENS5_IJNSA_ILi64EEENSA_ILi128EEENSA_ILi32EEEEEEaNS5_IJlSB_lEEEaSJ_NS4_8TiledMMAINS4_8MMA_AtomIJNS4_4SM904GMMA27MMA_64x128x32_S32S8S8_SS_TNEEEENS4_6LayoutISC_NS5_IJNSA_ILi0EEESR_SR_EEEEENS5_IJNS4_10UnderscoreESU_SU_EEEEENS4_13SM90_TMA_LOADENS4_14ComposedLayoutINS4_7SwizzleILi1ELi4ELi3EEENS4_18smem_ptr_flag_bitsILi8EEENSQ_INS5_IJNSA_ILi8EEESH_EEENS5_IJSH_SB_EEEEEEEvNS4_8identityESX_S17_vS18_EENS_8epilogue10collective6detail29Sm90TmaWarpSpecializedAdapterINS1B_15DefaultEpilogueIaSJ_SJ_NS1A_6thread17LinearCombinationIaLi1EiiLNS1F_9ScaleType4KindE0ELNS_15FloatRoundStyleE2EaEENS1_15EpilogueDefaultEEEEEvvEEEEvNT_6ParamsE,"aw",@nobits
	.sectionflags	@""
	.align	16
	.zero		1024


//--------------------- .nv.shared.reserved.0     --------------------------
	.section	.nv.shared.reserved.0,"aw",@nobits
	.weak		__nv_reservedSMEM_offset_0_alias
	.size		__nv_reservedSMEM_offset_0_alias, 0, 0
	.other		__nv_reservedSMEM_offset_0_alias,@"STO_CUDA_RESERVED_SHARED STV_DEFAULT"
__nv_reservedSMEM_offset_0_alias:
	.zero		0


//--------------------- .nv.global                --------------------------
	.section	.nv.global,"aw",@nobits
.nv.global:
	.type		_ZN40_INTERNAL_a76e7a04_4_k_cu_e618be22_195084cute1_E,@object
	.size		_ZN40_INTERNAL_a76e7a04_4_k_cu_e618be22_195084cute1_E,(_ZN40_INTERNAL_a76e7a04_4_k_cu_e618be22_195084cuda3std3__45__cpo6cbeginE - _ZN40_INTERNAL_a76e7a04_4_k_cu_e618be22_195084cute1_E)
_ZN40_INTERNAL_a76e7a04_4_k_cu_e618be22_195084cute1_E:
	.zero		1
	.type		_ZN40_INTERNAL_a76e7a04_4_k_cu_e618be22_195084cuda3std3__45__cpo6cbeginE,@object
	.size		_ZN40_INTERNAL_a76e7a04_4_k_cu_e618be22_195084cuda3std3__45__cpo6cbeginE,(_ZN40_INTERNAL_a76e7a04_4_k_cu_e618be22_195084cuda3std3__48in_placeE - _ZN40_INTERNAL_a76e7a04_4_k_cu_e618be22_195084cuda3std3__45__cpo6cbeginE)
_ZN40_INTERNAL_a76e7a04_4_k_cu_e618be22_195084cuda3std3__45__cpo6cbeginE:
	.zero		1
	.type		_ZN40_INTERNAL_a76e7a04_4_k_cu_e618be22_195084cuda3std3__48in_placeE,@object
	.size		_ZN40_INTERNAL_a76e7a04_4_k_cu_e618be22_195084cuda3std3__48in_placeE,(_ZN40_INTERNAL_a76e7a04_4_k_cu_e618be22_195084cuda3std6ranges3__45__cpo9iter_moveE - _ZN40_INTERNAL_a76e7a04_4_k_cu_e618be22_195084cuda3std3__48in_placeE)
_ZN40_INTERNAL_a76e7a04_4_k_cu_e618be22_195084cuda3std3__48in_placeE:
	.zero		1
	.type		_ZN40_INTERNAL_a76e7a04_4_k_cu_e618be22_195084cuda3std6ranges3__45__cpo9iter_moveE,@object
	.size		_ZN40_INTERNAL_a76e7a04_4_k_cu_e618be22_195084cuda3std6ranges3__45__cpo9iter_moveE,(_ZN40_INTERNAL_a76e7a04_4_k_cu_e618be22_195084cuda3std3__45__cpo5beginE - _ZN40_INTERNAL_a76e7a04_4_k_cu_e618be22_195084cuda3std6ranges3__45__cpo9iter_moveE)
_ZN40_INTERNAL_a76e7a04_4_k_cu_e618be22_195084cuda3std6ranges3__45__cpo9iter_moveE:
	.zero		1
	.type		_ZN40_INTERNAL_a76e7a04_4_k_cu_e618be22_195084cuda3std3__45__cpo5beginE,@object
	.size		_ZN40_INTERNAL_a76e7a04_4_k_cu_e618be22_195084cuda3std3__45__cpo5beginE,(_ZN40_INTERNAL_a76e7a04_4_k_cu_e618be22_195084cuda3std3__442_GLOBAL__N__a76e7a04_4_k_cu_e618be22_195086ignoreE - _ZN40_INTERNAL_a76e7a04_4_k_cu_e618be22_195084cuda3std3__45__cpo5beginE)
_ZN40_INTERNAL_a76e7a04_4_k_cu_e618be22_195084cuda3std3__45__cpo5beginE:
	.zero		1
	.type		_ZN40_INTERNAL_a76e7a04_4_k_cu_e618be22_195084cuda3std3__442_GLOBAL__N__a76e7a04_4_k_cu_e618be22_195086ignoreE,@object
	.size		_ZN40_INTERNAL_a76e7a04_4_k_cu_e618be22_195084cuda3std3__442_GLOBAL__N__a76e7a04_4_k_cu_e618be22_195086ignoreE,(_ZN40_INTERNAL_a76e7a04_4_k_cu_e618be22_195084cute7productE - _ZN40_INTERNAL_a76e7a04_4_k_cu_e618be22_195084cuda3std3__442_GLOBAL__N__a76e7a04_4_k_cu_e618be22_195086ignoreE)
_ZN40_INTERNAL_a76e7a04_4_k_cu_e618be22_195084cuda3std3__442_GLOBAL__N__a76e7a04_4_k_cu_e618be22_195086ignoreE:
	.zero		1
	.type		_ZN40_INTERNAL_a76e7a04_4_k_cu_e618be22_195084cute7productE,@object
	.size		_ZN40_INTERNAL_a76e7a04_4_k_cu_e618be22_195084cute7productE,(_ZN40_INTERNAL_a76e7a04_4_k_cu_e618be22_195084cuda3std3__45__cpo3endE - _ZN40_INTERNAL_a76e7a04_4_k_cu_e618be22_195084cute7productE)
_ZN40_INTERNAL_a76e7a04_4_k_cu_e618be22_195084cute7productE:
	.zero		1
	.type		_ZN40_INTERNAL_a76e7a04_4_k_cu_e618be22_195084cuda3std3__45__cpo3endE,@object
	.size		_ZN40_INTERNAL_a76e7a04_4_k_cu_e618be22_195084cuda3std3__45__cpo3endE,(_ZN40_INTERNAL_a76e7a04_4_k_cu_e618be22_195084cuda3std3__419piecewise_constructE - _ZN40_INTERNAL_a76e7a04_4_k_cu_e618be22_195084cuda3std3__45__cpo3endE)
_ZN40_INTERNAL_a76e7a04_4_k_cu_e618be22_195084cuda3std3__45__cpo3endE:
	.zero		1
	.type		_ZN40_INTERNAL_a76e7a04_4_k_cu_e618be22_195084cuda3std3__419piecewise_constructE,@object
	.size		_ZN40_INTERNAL_a76e7a04_4_k_cu_e618be22_195084cuda3std3__419piecewise_constructE,(_ZN40_INTERNAL_a76e7a04_4_k_cu_e618be22_195084cuda3std3__45__cpo4cendE - _ZN40_INTERNAL_a76e7a04_4_k_cu_e618be22_195084cuda3std3__419piecewise_constructE)
_ZN40_INTERNAL_a76e7a04_4_k_cu_e618be22_195084cuda3std3__419piecewise_constructE:
	.zero		1
	.type		_ZN40_INTERNAL_a76e7a04_4_k_cu_e618be22_195084cuda3std3__45__cpo4cendE,@object
	.size		_ZN40_INTERNAL_a76e7a04_4_k_cu_e618be22_195084cuda3std3__45__cpo4cendE,(_ZN40_INTERNAL_a76e7a04_4_k_cu_e618be22_195084cuda3std6ranges3__45__cpo4swapE - _ZN40_INTERNAL_a76e7a04_4_k_cu_e618be22_195084cuda3std3__45__cpo4cendE)
_ZN40_INTERNAL_a76e7a04_4_k_cu_e618be22_195084cuda3std3__45__cpo4cendE:
	.zero		1
	.type		_ZN40_INTERNAL_a76e7a04_4_k_cu_e618be22_195084cuda3std6ranges3__45__cpo4swapE,@object
	.size		_ZN40_INTERNAL_a76e7a04_4_k_cu_e618be22_195084cuda3std6ranges3__45__cpo4swapE,(.L_8 - _ZN40_INTERNAL_a76e7a04_4_k_cu_e618be22_195084cuda3std6ranges3__45__cpo4swapE)
_ZN40_INTERNAL_a76e7a04_4_k_cu_e618be22_195084cuda3std6ranges3__45__cpo4swapE:
	.zero		1
.L_8:


//--------------------- .nv.constant0._ZN7cutlass13device_kernelINS_4gemm6kernel13GemmUniversalIN4cute5tupleIJiiiiEEENS1_10collective13CollectiveMmaINS1_34MainloopSm90TmaGmmaWarpSpecializedILi2ENS5_IJNS4_1CILi1EEESB_SB_EEENS1_32KernelTmaWarpSpecializedPingpongEEENS5_IJNSA_ILi64EEENSA_ILi128EEENSA_ILi32EEEEEEaNS5_IJlSB_lEEEaSJ_NS4_8TiledMMAINS4_8MMA_AtomIJNS4_4SM904GMMA27MMA_64x128x32_S32S8S8_SS_TNEEEENS4_6LayoutISC_NS5_IJNSA_ILi0EEESR_SR_EEEEENS5_IJNS4_10UnderscoreESU_SU_EEEEENS4_13SM90_TMA_LOADENS4_14ComposedLayoutINS4_7SwizzleILi1ELi4ELi3EEENS4_18smem_ptr_flag_bitsILi8EEENSQ_INS5_IJNSA_ILi8EEESH_EEENS5_IJSH_SB_EEEEEEEvNS4_8identityESX_S17_vS18_EENS_8epilogue10collective6detail29Sm90TmaWarpSpecializedAdapterINS1B_15DefaultEpilogueIaSJ_SJ_NS1A_6thread17LinearCombinationIaLi1EiiLNS1F_9ScaleType4KindE0ELNS_15FloatRoundStyleE2EaEENS1_15EpilogueDefaultEEEEEvvEEEEvNT_6ParamsE --------------------------
	.section	.nv.constant0._ZN7cutlass13device_kernelINS_4gemm6kernel13GemmUniversalIN4cute5tupleIJiiiiEEENS1_10collective13CollectiveMmaINS1_34MainloopSm90TmaGmmaWarpSpecializedILi2ENS5_IJNS4_1CILi1EEESB_SB_EEENS1_32KernelTmaWarpSpecializedPingpongEEENS5_IJNSA_ILi64EEENSA_ILi128EEENSA_ILi32EEEEEEaNS5_IJlSB_lEEEaSJ_NS4_8TiledMMAINS4_8MMA_AtomIJNS4_4SM904GMMA27MMA_64x128x32_S32S8S8_SS_TNEEEENS4_6LayoutISC_NS5_IJNSA_ILi0EEESR_SR_EEEEENS5_IJNS4_10UnderscoreESU_SU_EEEEENS4_13SM90_TMA_LOADENS4_14ComposedLayoutINS4_7SwizzleILi1ELi4ELi3EEENS4_18smem_ptr_flag_bitsILi8EEENSQ_INS5_IJNSA_ILi8EEESH_EEENS5_IJSH_SB_EEEEEEEvNS4_8identityESX_S17_vS18_EENS_8epilogue10collective6detail29Sm90TmaWarpSpecializedAdapterINS1B_15DefaultEpilogueIaSJ_SJ_NS1A_6thread17LinearCombinationIaLi1EiiLNS1F_9ScaleType4KindE0ELNS_15FloatRoundStyleE2EaEENS1_15EpilogueDefaultEEEEEvvEEEEvNT_6ParamsE,"a",@progbits
	.sectionflags	@""
	.align	4
.nv.constant0._ZN7cutlass13device_kernelINS_4gemm6kernel13GemmUniversalIN4cute5tupleIJiiiiEEENS1_10collective13CollectiveMmaINS1_34MainloopSm90TmaGmmaWarpSpecializedILi2ENS5_IJNS4_1CILi1EEESB_SB_EEENS1_32KernelTmaWarpSpecializedPingpongEEENS5_IJNSA_ILi64EEENSA_ILi128EEENSA_ILi32EEEEEEaNS5_IJlSB_lEEEaSJ_NS4_8TiledMMAINS4_8MMA_AtomIJNS4_4SM904GMMA27MMA_64x128x32_S32S8S8_SS_TNEEEENS4_6LayoutISC_NS5_IJNSA_ILi0EEESR_SR_EEEEENS5_IJNS4_10UnderscoreESU_SU_EEEEENS4_13SM90_TMA_LOADENS4_14ComposedLayoutINS4_7SwizzleILi1ELi4ELi3EEENS4_18smem_ptr_flag_bitsILi8EEENSQ_INS5_IJNSA_ILi8EEESH_EEENS5_IJSH_SB_EEEEEEEvNS4_8identityESX_S17_vS18_EENS_8epilogue10collective6detail29Sm90TmaWarpSpecializedAdapterINS1B_15DefaultEpilogueIaSJ_SJ_NS1A_6thread17LinearCombinationIaLi1EiiLNS1F_9ScaleType4KindE0ELNS_15FloatRoundStyleE2EaEENS1_15EpilogueDefaultEEEEEvvEEEEvNT_6ParamsE:
	.zero		1664


//--------------------- SYMBOLS --------------------------

	.type		.nv.reservedSmem.offset0,@object
	.size		.nv.reservedSmem.offset0,0x4
	.type		__assertfail,@function
